	.target	sm_90a

	.elftype	@"ET_EXEC"


//--------------------- .note.nv.tkinfo           --------------------------
	.section	.note.nv.tkinfo,"",@"SHT_NOTE"
	.sectionflags	@"SHF_NOTE_NV_TKINFO"
	.tkinfo
        /*0018*/ 	.word	0x00000002
        /*0030*/ 	.string	""
        /*0030*/ 	.string	"ptxas"
        /*0030*/ 	.string	"Cuda compilation tools, release 13.0, V13.0.88"
        /*0030*/ 	.string	"Build cuda_13.0.r13.0/compiler.36424714_0"
        /*0030*/ 	.string	"-arch sm_90a -m 64 "



//--------------------- .note.nv.cuinfo           --------------------------
	.section	.note.nv.cuinfo,"",@"SHT_NOTE"
	.sectionflags	@"SHF_NOTE_NV_CUINFO"
        /*0018*/ 	.short	0x0002
        /*001a*/ 	.short	0x005a
        /*001c*/ 	.short	0x0082
	.zero		2


//--------------------- .nv.info                  --------------------------
	.section	.nv.info,"",@"SHT_CUDA_INFO"
	.align	4


	//----- nvinfo : EIATTR_REGCOUNT
	.align		4
        /*0000*/ 	.byte	0x04, 0x2f
        /*0002*/ 	.short	(.L_15 - .L_14)
	.align		4
.L_14:
        /*0004*/ 	.word	index@(_ZN7cutlass13device_kernelINS_4gemm6kernel13GemmUniversalIN4cute5tupleIJiiiiEEENS1_10collective13CollectiveMmaINS1_34MainloopSm90TmaGmmaWarpSpecializedILi14ENS5_IJNS4_1CILi2EEENSA_ILi1EEESC_EEENS1_35KernelTmaWarpSpecializedCooperativeEEENS5_IJNSA_ILi256EEENSA_ILi240EEENSA_ILi16EEEEEENS_6half_tENS5_IJlSC_lEEESK_SL_NS4_8TiledMMAINS4_8MMA_AtomIJNS4_4SM904GMMA25MMA_64x16x16_F32F16F16_SSILNSP_5MajorE0ELSR_0ELNSP_7ScaleInE1ELSS_1EEEEEENS4_6LayoutISD_NS5_IJSC_NSA_ILi0EEESW_EEEEENS5_IJNS4_10UnderscoreESZ_SZ_EEEEENS4_13SM90_TMA_LOADENS4_14ComposedLayoutINS4_7SwizzleILi1ELi4ELi3EEENS4_18smem_ptr_flag_bitsILi16EEENSV_INS5_IJNSA_ILi8EEESI_EEENS5_IJSI_SC_EEEEEEEvNS4_8identityENS4_23SM90_TMA_LOAD_MULTICASTES1C_vS1D_EENS_8epilogue10collective6detail29Sm90TmaWarpSpecializedAdapterINS1H_15DefaultEpilogueISK_SL_SL_NS1G_6thread17LinearCombinationISK_Li1EffLNS1L_9ScaleType4KindE0ELNS_15FloatRoundStyleE2ESK_EENS1_15EpilogueDefaultEEEEEvvEEEEvNT_6ParamsE)
        /*0008*/ 	.word	0x000000a8


	//----- nvinfo : EIATTR_FRAME_SIZE
	.align		4
.L_15:
        /*000c*/ 	.byte	0x04, 0x11
        /*000e*/ 	.short	(.L_17 - .L_16)
	.align		4
.L_16:
        /*0010*/ 	.word	index@(_ZN7cutlass13device_kernelINS_4gemm6kernel13GemmUniversalIN4cute5tupleIJiiiiEEENS1_10collective13CollectiveMmaINS1_34MainloopSm90TmaGmmaWarpSpecializedILi14ENS5_IJNS4_1CILi2EEENSA_ILi1EEESC_EEENS1_35KernelTmaWarpSpecializedCooperativeEEENS5_IJNSA_ILi256EEENSA_ILi240EEENSA_ILi16EEEEEENS_6half_tENS5_IJlSC_lEEESK_SL_NS4_8TiledMMAINS4_8MMA_AtomIJNS4_4SM904GMMA25MMA_64x16x16_F32F16F16_SSILNSP_5MajorE0ELSR_0ELNSP_7ScaleInE1ELSS_1EEEEEENS4_6LayoutISD_NS5_IJSC_NSA_ILi0EEESW_EEEEENS5_IJNS4_10UnderscoreESZ_SZ_EEEEENS4_13SM90_TMA_LOADENS4_14ComposedLayoutINS4_7SwizzleILi1ELi4ELi3EEENS4_18smem_ptr_flag_bitsILi16EEENSV_INS5_IJNSA_ILi8EEESI_EEENS5_IJSI_SC_EEEEEEEvNS4_8identityENS4_23SM90_TMA_LOAD_MULTICASTES1C_vS1D_EENS_8epilogue10collective6detail29Sm90TmaWarpSpecializedAdapterINS1H_15DefaultEpilogueISK_SL_SL_NS1G_6thread17LinearCombinationISK_Li1EffLNS1L_9ScaleType4KindE0ELNS_15FloatRoundStyleE2ESK_EENS1_15EpilogueDefaultEEEEEvvEEEEvNT_6ParamsE)
        /*0014*/ 	.word	0x00000130


	//----- nvinfo : EIATTR_MIN_STACK_SIZE
	.align		4
.L_17:
        /*0018*/ 	.byte	0x04, 0x12
        /*001a*/ 	.short	(.L_19 - .L_18)
	.align		4
.L_18:
        /*001c*/ 	.word	index@(_ZN7cutlass13device_kernelINS_4gemm6kernel13GemmUniversalIN4cute5tupleIJiiiiEEENS1_10collective13CollectiveMmaINS1_34MainloopSm90TmaGmmaWarpSpecializedILi14ENS5_IJNS4_1CILi2EEENSA_ILi1EEESC_EEENS1_35KernelTmaWarpSpecializedCooperativeEEENS5_IJNSA_ILi256EEENSA_ILi240EEENSA_ILi16EEEEEENS_6half_tENS5_IJlSC_lEEESK_SL_NS4_8TiledMMAINS4_8MMA_AtomIJNS4_4SM904GMMA25MMA_64x16x16_F32F16F16_SSILNSP_5MajorE0ELSR_0ELNSP_7ScaleInE1ELSS_1EEEEEENS4_6LayoutISD_NS5_IJSC_NSA_ILi0EEESW_EEEEENS5_IJNS4_10UnderscoreESZ_SZ_EEEEENS4_13SM90_TMA_LOADENS4_14ComposedLayoutINS4_7SwizzleILi1ELi4ELi3EEENS4_18smem_ptr_flag_bitsILi16EEENSV_INS5_IJNSA_ILi8EEESI_EEENS5_IJSI_SC_EEEEEEEvNS4_8identityENS4_23SM90_TMA_LOAD_MULTICASTES1C_vS1D_EENS_8epilogue10collective6detail29Sm90TmaWarpSpecializedAdapterINS1H_15DefaultEpilogueISK_SL_SL_NS1G_6thread17LinearCombinationISK_Li1EffLNS1L_9ScaleType4KindE0ELNS_15FloatRoundStyleE2ESK_EENS1_15EpilogueDefaultEEEEEvvEEEEvNT_6ParamsE)
        /*0020*/ 	.word	0x00000130
.L_19:


//--------------------- .nv.compat                --------------------------
	.section	.nv.compat,"",@"SHT_CUDA_COMPAT_INFO"
	.align	4
        /*0000*/ 	.byte	0x02, 0x09, 0x01, 0x00, 0x02, 0x02, 0x04, 0x00, 0x02, 0x05, 0x05, 0x00, 0x03, 0x07, 0x01, 0x01
        /*0010*/ 	.byte	0x02, 0x03, 0x01, 0x00, 0x02, 0x06, 0x01, 0x00, 0x04, 0x0b, 0x08, 0x00, 0x00, 0x00, 0x00, 0x00
        /*0020*/ 	.byte	0x00, 0x00, 0x00, 0x00


//--------------------- .nv.info._ZN7cutlass13device_kernelINS_4gemm6kernel13GemmUniversalIN4cute5tupleIJiiiiEEENS1_10collective13CollectiveMmaINS1_34MainloopSm90TmaGmmaWarpSpecializedILi14ENS5_IJNS4_1CILi2EEENSA_ILi1EEESC_EEENS1_35KernelTmaWarpSpecializedCooperativeEEENS5_IJNSA_ILi256EEENSA_ILi240EEENSA_ILi16EEEEEENS_6half_tENS5_IJlSC_lEEESK_SL_NS4_8TiledMMAINS4_8MMA_AtomIJNS4_4SM904GMMA25MMA_64x16x16_F32F16F16_SSILNSP_5MajorE0ELSR_0ELNSP_7ScaleInE1ELSS_1EEEEEENS4_6LayoutISD_NS5_IJSC_NSA_ILi0EEESW_EEEEENS5_IJNS4_10UnderscoreESZ_SZ_EEEEENS4_13SM90_TMA_LOADENS4_14ComposedLayoutINS4_7SwizzleILi1ELi4ELi3EEENS4_18smem_ptr_flag_bitsILi16EEENSV_INS5_IJNSA_ILi8EEESI_EEENS5_IJSI_SC_EEEEEEEvNS4_8identityENS4_23SM90_TMA_LOAD_MULTICASTES1C_vS1D_EENS_8epilogue10collective6detail29Sm90TmaWarpSpecializedAdapterINS1H_15DefaultEpilogueISK_SL_SL_NS1G_6thread17LinearCombinationISK_Li1EffLNS1L_9ScaleType4KindE0ELNS_15FloatRoundStyleE2ESK_EENS1_15EpilogueDefaultEEEEEvvEEEEvNT_6ParamsE --------------------------
	.section	.nv.info._ZN7cutlass13device_kernelINS_4gemm6kernel13GemmUniversalIN4cute5tupleIJiiiiEEENS1_10collective13CollectiveMmaINS1_34MainloopSm90TmaGmmaWarpSpecializedILi14ENS5_IJNS4_1CILi2EEENSA_ILi1EEESC_EEENS1_35KernelTmaWarpSpecializedCooperativeEEENS5_IJNSA_ILi256EEENSA_ILi240EEENSA_ILi16EEEEEENS_6half_tENS5_IJlSC_lEEESK_SL_NS4_8TiledMMAINS4_8MMA_AtomIJNS4_4SM904GMMA25MMA_64x16x16_F32F16F16_SSILNSP_5MajorE0ELSR_0ELNSP_7ScaleInE1ELSS_1EEEEEENS4_6LayoutISD_NS5_IJSC_NSA_ILi0EEESW_EEEEENS5_IJNS4_10UnderscoreESZ_SZ_EEEEENS4_13SM90_TMA_LOADENS4_14ComposedLayoutINS4_7SwizzleILi1ELi4ELi3EEENS4_18smem_ptr_flag_bitsILi16EEENSV_INS5_IJNSA_ILi8EEESI_EEENS5_IJSI_SC_EEEEEEEvNS4_8identityENS4_23SM90_TMA_LOAD_MULTICASTES1C_vS1D_EENS_8epilogue10collective6detail29Sm90TmaWarpSpecializedAdapterINS1H_15DefaultEpilogueISK_SL_SL_NS1G_6thread17LinearCombinationISK_Li1EffLNS1L_9ScaleType4KindE0ELNS_15FloatRoundStyleE2ESK_EENS1_15EpilogueDefaultEEEEEvvEEEEvNT_6ParamsE,"",@"SHT_CUDA_INFO"
	.sectionflags	@""
	.align	4


	//----- nvinfo : EIATTR_CUDA_API_VERSION
	.align		4
        /*0000*/ 	.byte	0x04, 0x37
        /*0002*/ 	.short	(.L_21 - .L_20)
.L_20:
        /*0004*/ 	.word	0x00000082


	//----- nvinfo : EIATTR_KPARAM_INFO
	.align		4
.L_21:
        /*0008*/ 	.byte	0x04, 0x17
        /*000a*/ 	.short	(.L_23 - .L_22)
.L_22:
        /*000c*/ 	.word	0x00000000
        /*0010*/ 	.short	0x0000
        /*0012*/ 	.short	0x0070
        /*0014*/ 	.byte	0x00, 0xf0, 0x01, 0x10


	//----- nvinfo : EIATTR_SPARSE_MMA_MASK
	.align		4
.L_23:
        /*0018*/ 	.byte	0x03, 0x50
        /*001a*/ 	.short	0x0000


	//----- nvinfo : EIATTR_MAXREG_COUNT
	.align		4
        /*001c*/ 	.byte	0x03, 0x1b
        /*001e*/ 	.short	0x00a8


	//----- nvinfo : EIATTR_NUM_BARRIERS
	.align		4
        /*0020*/ 	.byte	0x02, 0x4c
        /*0022*/ 	.byte	0x01
	.zero		1


	//----- nvinfo : EIATTR_EXTERNS
	.align		4
        /*0024*/ 	.byte	0x04, 0x0f
        /*0026*/ 	.short	(.L_25 - .L_24)


	//   ....[0]....
	.align		4
.L_24:
        /*0028*/ 	.word	index@(__assertfail)


	//----- nvinfo : EIATTR_ANNOTATIONS
	.align		4
.L_25:
        /*002c*/ 	.byte	0x04, 0x55
        /*002e*/ 	.short	(.L_27 - .L_26)


	//   ....[0]....
.L_26:
        /*0030*/ 	.word	0x00000001
        /*0034*/ 	.byte	0x50, 0x02, 0x00, 0x00, 0x01, 0x00, 0x00, 0x00, 0xb0, 0x08, 0x00, 0x00, 0x01, 0x00, 0x00, 0x00
        /* <DEDUP_REMOVED lines=114> */
        /*0764*/ 	.byte	0xd0, 0x62, 0x01, 0x00


	//----- nvinfo : EIATTR_MERCURY_ISA_VERSION
	.align		4
.L_27:
        /*0768*/ 	.byte	0x03, 0x5f
        /*076a*/ 	.short	0x0101


	//----- nvinfo : EIATTR_INT_WARP_WIDE_INSTR_OFFSETS
	.align		4
        /*076c*/ 	.byte	0x04, 0x31
        /*076e*/ 	.short	(.L_29 - .L_28)


	//   ....[0]....
.L_28:
        /*0770*/ 	.word	0x000006f0


	//   ....[1]....
        /*0774*/ 	.word	0x00000710


	//   ....[2]....
        /*0778*/ 	.word	0x00000880


	//----- nvinfo : EIATTR_COOP_GROUP_MASK_REGIDS
	.align		4
.L_29:
        /*077c*/ 	.byte	0x04, 0x29
        /*077e*/ 	.short	(.L_31 - .L_30)


	//   ....[0]....
.L_30:
        /*0780*/ 	.word	0xffffffff


	//   ....[1]....
        /*0784*/ 	.word	0xffffffff


	//   ....[2]....
        /*0788*/ 	.word	0xffffffff


	//   ....[3]....
        /*078c*/ 	.word	0xffffffff


	//   ....[4]....
        /*0790*/ 	.word	0xffffffff


	//   ....[5]....
        /*0794*/ 	.word	0xffffffff


	//----- nvinfo : EIATTR_COOP_GROUP_INSTR_OFFSETS
	.align		4
.L_31:
        /*0798*/ 	.byte	0x04, 0x28
        /*079a*/ 	.short	(.L_33 - .L_32)


	//   ....[0]....
.L_32:
        /*079c*/ 	.word	0x00000070


	//   ....[1]....
        /*07a0*/ 	.word	0x00000080


	//   ....[2]....
        /*07a4*/ 	.word	0x000001b0


	//   ....[3]....
        /*07a8*/ 	.word	0x00000550


	//   ....[4]....
        /*07ac*/ 	.word	0x000009c0


	//   ....[5]....
        /*07b0*/ 	.word	0x000015a0


	//----- nvinfo : EIATTR_REG_RECONFIG
	.align		4
.L_33:
        /*07b4*/ 	.byte	0x01, 0x54
	.zero		2


	//----- nvinfo : EIATTR_SYSCALL_OFFSETS
	.align		4
        /*07b8*/ 	.byte	0x04, 0x46
        /*07ba*/ 	.short	(.L_35 - .L_34)


	//   ....[0]....
.L_34:
        /*07bc*/ 	.word	0x00001750


	//----- nvinfo : EIATTR_MBARRIER_INSTR_OFFSETS
	.align		4
.L_35:
        /*07c0*/ 	.byte	0x04, 0x39
        /*07c2*/ 	.short	(.L_37 - .L_36)


	//   ....[0]....
.L_36:
        /*07c4*/ 	.word	0x00000360
        /*07c8*/ 	.word	0x000000ff
        /*07cc*/ 	.word	0x00000000
        /*07d0*/ 	.short	0x0100
        /*07d2*/ 	.byte	0x09
	.zero		1


	//   ....[1]....
        /*07d4*/ 	.word	0x00000370
        /*07d8*/ 	.word	0x000000ff
        /*07dc*/ 	.word	0x00000070
        /*07e0*/ 	.short	0x0100
        /*07e2*/ 	.byte	0x09
	.zero		1


	//   ....[2]....
        /*07e4*/ 	.word	0x00000380
        /*07e8*/ 	.word	0x000000ff
        /*07ec*/ 	.word	0x00000008
        /*07f0*/ 	.short	0x0100
        /*07f2*/ 	.byte	0x09
	.zero		1


	//   ....[3]....
        /*07f4*/ 	.word	0x00000390
        /*07f8*/ 	.word	0x000000ff
        /*07fc*/ 	.word	0x00000078
        /*0800*/ 	.short	0x0100
        /*0802*/ 	.byte	0x09
	.zero		1


	//   ....[4]....
        /*0804*/ 	.word	0x000003a0
        /*0808*/ 	.word	0x000000ff
        /*080c*/ 	.word	0x00000010
        /*0810*/ 	.short	0x0100
        /*0812*/ 	.byte	0x09
	.zero		1


	//   ....[5]....
        /*0814*/ 	.word	0x000003b0
        /*0818*/ 	.word	0x000000ff
        /*081c*/ 	.word	0x00000080
        /*0820*/ 	.short	0x0100
        /*0822*/ 	.byte	0x09
	.zero		1


	//   ....[6]....
        /*0824*/ 	.word	0x000003c0
        /*0828*/ 	.word	0x000000ff
        /*082c*/ 	.word	0x00000018
        /*0830*/ 	.short	0x0100
        /*0832*/ 	.byte	0x09
	.zero		1


	//   ....[7]....
        /*0834*/ 	.word	0x000003d0
        /*0838*/ 	.word	0x000000ff
        /*083c*/ 	.word	0x00000088
        /*0840*/ 	.short	0x0100
        /*0842*/ 	.byte	0x09
	.zero		1


	//   ....[8]....
        /*0844*/ 	.word	0x000003e0
        /*0848*/ 	.word	0x000000ff
        /*084c*/ 	.word	0x00000020
        /*0850*/ 	.short	0x0100
        /*0852*/ 	.byte	0x09
	.zero		1


	//   ....[9]....
        /*0854*/ 	.word	0x000003f0
        /*0858*/ 	.word	0x000000ff
        /*085c*/ 	.word	0x00000090
        /*0860*/ 	.short	0x0100
        /*0862*/ 	.byte	0x09
	.zero		1


	//   ....[10]....
        /*0864*/ 	.word	0x00000400
        /*0868*/ 	.word	0x000000ff
        /*086c*/ 	.word	0x00000028
        /*0870*/ 	.short	0x0100
        /*0872*/ 	.byte	0x09
	.zero		1


	//   ....[11]....
        /*0874*/ 	.word	0x00000410
        /*0878*/ 	.word	0x000000ff
        /*087c*/ 	.word	0x00000098
        /*0880*/ 	.short	0x0100
        /*0882*/ 	.byte	0x09
	.zero		1


	//   ....[12]....
        /*0884*/ 	.word	0x00000420
        /*0888*/ 	.word	0x000000ff
        /*088c*/ 	.word	0x00000030
        /*0890*/ 	.short	0x0100
        /*0892*/ 	.byte	0x09
	.zero		1


	//   ....[13]....
        /*0894*/ 	.word	0x00000430
        /*0898*/ 	.word	0x000000ff
        /*089c*/ 	.word	0x000000a0
        /*08a0*/ 	.short	0x0100
        /*08a2*/ 	.byte	0x09
	.zero		1


	//   ....[14]....
        /*08a4*/ 	.word	0x00000440
        /*08a8*/ 	.word	0x000000ff
        /*08ac*/ 	.word	0x00000038
        /*08b0*/ 	.short	0x0100
        /*08b2*/ 	.byte	0x09
	.zero		1


	//   ....[15]....
        /*08b4*/ 	.word	0x00000450
        /*08b8*/ 	.word	0x000000ff
        /*08bc*/ 	.word	0x000000a8
        /*08c0*/ 	.short	0x0100
        /*08c2*/ 	.byte	0x09
	.zero		1


	//   ....[16]....
        /*08c4*/ 	.word	0x00000460
        /*08c8*/ 	.word	0x000000ff
        /*08cc*/ 	.word	0x00000040
        /*08d0*/ 	.short	0x0100
        /*08d2*/ 	.byte	0x09
	.zero		1


	//   ....[17]....
        /*08d4*/ 	.word	0x00000470
        /*08d8*/ 	.word	0x000000ff
        /*08dc*/ 	.word	0x000000b0
        /*08e0*/ 	.short	0x0100
        /*08e2*/ 	.byte	0x09
	.zero		1


	//   ....[18]....
        /*08e4*/ 	.word	0x00000480
        /*08e8*/ 	.word	0x000000ff
        /*08ec*/ 	.word	0x00000048
        /*08f0*/ 	.short	0x0100
        /*08f2*/ 	.byte	0x09
	.zero		1


	//   ....[19]....
        /*08f4*/ 	.word	0x00000490
        /*08f8*/ 	.word	0x000000ff
        /*08fc*/ 	.word	0x000000b8
        /*0900*/ 	.short	0x0100
        /*0902*/ 	.byte	0x09
	.zero		1


	//   ....[20]....
        /*0904*/ 	.word	0x000004a0
        /*0908*/ 	.word	0x000000ff
        /*090c*/ 	.word	0x00000050
        /*0910*/ 	.short	0x0100
        /*0912*/ 	.byte	0x09
	.zero		1


	//   ....[21]....
        /*0914*/ 	.word	0x000004b0
        /*0918*/ 	.word	0x000000ff
        /*091c*/ 	.word	0x000000c0
        /*0920*/ 	.short	0x0100
        /*0922*/ 	.byte	0x09
	.zero		1


	//   ....[22]....
        /*0924*/ 	.word	0x000004c0
        /*0928*/ 	.word	0x000000ff
        /*092c*/ 	.word	0x00000058
        /*0930*/ 	.short	0x0100
        /*0932*/ 	.byte	0x09
	.zero		1


	//   ....[23]....
        /*0934*/ 	.word	0x000004d0
        /*0938*/ 	.word	0x000000ff
        /*093c*/ 	.word	0x000000c8
        /*0940*/ 	.short	0x0100
        /*0942*/ 	.byte	0x09
	.zero		1


	//   ....[24]....
        /*0944*/ 	.word	0x000004e0
        /*0948*/ 	.word	0x000000ff
        /*094c*/ 	.word	0x00000060
        /*0950*/ 	.short	0x0100
        /*0952*/ 	.byte	0x09
	.zero		1


	//   ....[25]....
        /*0954*/ 	.word	0x000004f0
        /*0958*/ 	.word	0x000000ff
        /*095c*/ 	.word	0x000000d0
        /*0960*/ 	.short	0x0100
        /*0962*/ 	.byte	0x09
	.zero		1


	//   ....[26]....
        /*0964*/ 	.word	0x00000500
        /*0968*/ 	.word	0x000000ff
        /*096c*/ 	.word	0x00000068
        /*0970*/ 	.short	0x0100
        /*0972*/ 	.byte	0x09
	.zero		1


	//   ....[27]....
        /*0974*/ 	.word	0x00000510
        /*0978*/ 	.word	0x000000ff
        /*097c*/ 	.word	0x000000d8
        /*0980*/ 	.short	0x0100
        /*0982*/ 	.byte	0x09
	.zero		1


	//   ....[28]....
        /*0984*/ 	.word	0x00000900
        /*0988*/ 	.word	0x000000ff
        /*098c*/ 	.word	0x000000f0
        /*0990*/ 	.short	0x0100
        /*0992*/ 	.byte	0x06
	.zero		1


	//   ....[29]....
        /*0994*/ 	.word	0x00000970
        /*0998*/ 	.word	0x000000ff
        /*099c*/ 	.word	0x000000f8
        /*09a0*/ 	.short	0x0100
        /*09a2*/ 	.byte	0x06
	.zero		1


	//   ....[30]....
        /*09a4*/ 	.word	0x00001850
        /*09a8*/ 	.word	0x00000003
        /*09ac*/ 	.word	0x00000000
        /*09b0*/ 	.short	0x010a
        /*09b2*/ 	.byte	0x3f
	.zero		1


	//   ....[31]....
        /*09b4*/ 	.word	0x00001890
        /*09b8*/ 	.word	0x00000003
        /*09bc*/ 	.word	0x00000000
        /*09c0*/ 	.short	0x010a
        /*09c2*/ 	.byte	0x3f
	.zero		1


	//   ....[32]....
        /*09c4*/ 	.word	0x00002810
        /*09c8*/ 	.word	0x000000ff
        /*09cc*/ 	.word	0x00000000
        /*09d0*/ 	.short	0x010a
        /*09d2*/ 	.byte	0x04
	.zero		1


	//   ....[33]....
        /*09d4*/ 	.word	0x00002850
        /*09d8*/ 	.word	0x000000ff
        /*09dc*/ 	.word	0x00000000
        /*09e0*/ 	.short	0x010a
        /*09e2*/ 	.byte	0x04
	.zero		1


	//   ....[34]....
        /*09e4*/ 	.word	0x000038b0
        /*09e8*/ 	.word	0x00000005
        /*09ec*/ 	.word	0x00000000
        /*09f0*/ 	.short	0x0101
        /*09f2*/ 	.byte	0x3f
	.zero		1


	//   ....[35]....
        /*09f4*/ 	.word	0x00003ad0
        /*09f8*/ 	.word	0x00000000
        /*09fc*/ 	.word	0x00000000
        /*0a00*/ 	.short	0x0101
        /*0a02*/ 	.byte	0x3f
	.zero		1


	//   ....[36]....
        /*0a04*/ 	.word	0x00015800
        /*0a08*/ 	.word	0x00000004
        /*0a0c*/ 	.word	0x00000070
        /*0a10*/ 	.short	0x010a
        /*0a12*/ 	.byte	0x3f
	.zero		1


	//   ....[37]....
        /*0a14*/ 	.word	0x00015bb0
        /*0a18*/ 	.word	0x00000002
        /*0a1c*/ 	.word	0x000000f8
        /*0a20*/ 	.short	0x0101
        /*0a22*/ 	.byte	0x3f
	.zero		1


	//   ....[38]....
        /*0a24*/ 	.word	0x000163a0
        /*0a28*/ 	.word	0x00000005
        /*0a2c*/ 	.word	0x00000000
        /*0a30*/ 	.short	0x010a
        /*0a32*/ 	.byte	0x3f
	.zero		1


	//   ....[39]....
        /*0a34*/ 	.word	0x00016430
        /*0a38*/ 	.word	0x00000007
        /*0a3c*/ 	.word	0x00000000
        /*0a40*/ 	.short	0x010a
        /*0a42*/ 	.byte	0x3f
	.zero		1


	//   ....[40]....
        /*0a44*/ 	.word	0x000164c0
        /*0a48*/ 	.word	0x00000007
        /*0a4c*/ 	.word	0x00000000
        /*0a50*/ 	.short	0x010a
        /*0a52*/ 	.byte	0x3f
	.zero		1


	//   ....[41]....
        /*0a54*/ 	.word	0x00016550
        /*0a58*/ 	.word	0x00000007
        /*0a5c*/ 	.word	0x00000000
        /*0a60*/ 	.short	0x010a
        /*0a62*/ 	.byte	0x3f
	.zero		1


	//   ....[42]....
        /*0a64*/ 	.word	0x000165e0
        /*0a68*/ 	.word	0x00000007
        /*0a6c*/ 	.word	0x00000000
        /*0a70*/ 	.short	0x010a
        /*0a72*/ 	.byte	0x3f
	.zero		1


	//   ....[43]....
        /*0a74*/ 	.word	0x00016670
        /*0a78*/ 	.word	0x00000007
        /*0a7c*/ 	.word	0x00000000
        /*0a80*/ 	.short	0x010a
        /*0a82*/ 	.byte	0x3f
	.zero		1


	//   ....[44]....
        /*0a84*/ 	.word	0x00016700
        /*0a88*/ 	.word	0x00000007
        /*0a8c*/ 	.word	0x00000000
        /*0a90*/ 	.short	0x010a
        /*0a92*/ 	.byte	0x3f
	.zero		1


	//   ....[45]....
        /*0a94*/ 	.word	0x00016790
        /*0a98*/ 	.word	0x00000007
        /*0a9c*/ 	.word	0x00000000
        /*0aa0*/ 	.short	0x010a
        /*0aa2*/ 	.byte	0x3f
	.zero		1


	//   ....[46]....
        /*0aa4*/ 	.word	0x00016820
        /*0aa8*/ 	.word	0x00000007
        /*0aac*/ 	.word	0x00000000
        /*0ab0*/ 	.short	0x010a
        /*0ab2*/ 	.byte	0x3f
	.zero		1


	//   ....[47]....
        /*0ab4*/ 	.word	0x000168b0
        /*0ab8*/ 	.word	0x00000007
        /*0abc*/ 	.word	0x00000000
        /*0ac0*/ 	.short	0x010a
        /*0ac2*/ 	.byte	0x3f
	.zero		1


	//   ....[48]....
        /*0ac4*/ 	.word	0x00016940
        /*0ac8*/ 	.word	0x00000007
        /*0acc*/ 	.word	0x00000000
        /*0ad0*/ 	.short	0x010a
        /*0ad2*/ 	.byte	0x3f
	.zero		1


	//   ....[49]....
        /*0ad4*/ 	.word	0x000169d0
        /*0ad8*/ 	.word	0x00000007
        /*0adc*/ 	.word	0x00000000
        /*0ae0*/ 	.short	0x010a
        /*0ae2*/ 	.byte	0x3f
	.zero		1


	//   ....[50]....
        /*0ae4*/ 	.word	0x00016a60
        /*0ae8*/ 	.word	0x00000007
        /*0aec*/ 	.word	0x00000000
        /*0af0*/ 	.short	0x010a
        /*0af2*/ 	.byte	0x3f
	.zero		1


	//   ....[51]....
        /*0af4*/ 	.word	0x00016af0
        /*0af8*/ 	.word	0x00000003
        /*0afc*/ 	.word	0x00000000
        /*0b00*/ 	.short	0x010a
        /*0b02*/ 	.byte	0x3f
	.zero		1


	//   ....[52]....
        /*0b04*/ 	.word	0x00016b50
        /*0b08*/ 	.word	0x00000003
        /*0b0c*/ 	.word	0x00000000
        /*0b10*/ 	.short	0x010a
        /*0b12*/ 	.byte	0x3f
	.zero		1


	//   ....[53]....
        /*0b14*/ 	.word	0x00016bb0
        /*0b18*/ 	.word	0x00000009
        /*0b1c*/ 	.word	0x00000000
        /*0b20*/ 	.short	0x010a
        /*0b22*/ 	.byte	0x3f
	.zero		1


	//   ....[54]....
        /*0b24*/ 	.word	0x00016c80
        /*0b28*/ 	.word	0x00000004
        /*0b2c*/ 	.word	0x00000070
        /*0b30*/ 	.short	0x010a
        /*0b32*/ 	.byte	0x3f
	.zero		1


	//   ....[55]....
        /*0b34*/ 	.word	0x00016d50
        /*0b38*/ 	.word	0x00000005
        /*0b3c*/ 	.word	0x00000000
        /*0b40*/ 	.short	0x010a
        /*0b42*/ 	.byte	0x3f
	.zero		1


	//   ....[56]....
        /*0b44*/ 	.word	0x00016da0
        /*0b48*/ 	.word	0x00000007
        /*0b4c*/ 	.word	0x00000000
        /*0b50*/ 	.short	0x010a
        /*0b52*/ 	.byte	0x3f
	.zero		1


	//   ....[57]....
        /*0b54*/ 	.word	0x00016df0
        /*0b58*/ 	.word	0x00000007
        /*0b5c*/ 	.word	0x00000000
        /*0b60*/ 	.short	0x010a
        /*0b62*/ 	.byte	0x3f
	.zero		1


	//   ....[58]....
        /*0b64*/ 	.word	0x00016e40
        /*0b68*/ 	.word	0x00000007
        /*0b6c*/ 	.word	0x00000000
        /*0b70*/ 	.short	0x010a
        /*0b72*/ 	.byte	0x3f
	.zero		1


	//   ....[59]....
        /*0b74*/ 	.word	0x00016e90
        /*0b78*/ 	.word	0x00000007
        /*0b7c*/ 	.word	0x00000000
        /*0b80*/ 	.short	0x010a
        /*0b82*/ 	.byte	0x3f
	.zero		1


	//   ....[60]....
        /*0b84*/ 	.word	0x00016ee0
        /*0b88*/ 	.word	0x00000007
        /*0b8c*/ 	.word	0x00000000
        /*0b90*/ 	.short	0x010a
        /*0b92*/ 	.byte	0x3f
	.zero		1


	//   ....[61]....
        /*0b94*/ 	.word	0x00016f30
        /*0b98*/ 	.word	0x00000007
        /*0b9c*/ 	.word	0x00000000
        /*0ba0*/ 	.short	0x010a
        /*0ba2*/ 	.byte	0x3f
	.zero		1


	//   ....[62]....
        /*0ba4*/ 	.word	0x00016f80
        /*0ba8*/ 	.word	0x00000007
        /*0bac*/ 	.word	0x00000000
        /*0bb0*/ 	.short	0x010a
        /*0bb2*/ 	.byte	0x3f
	.zero		1


	//   ....[63]....
        /*0bb4*/ 	.word	0x00016fd0
        /*0bb8*/ 	.word	0x00000007
        /*0bbc*/ 	.word	0x00000000
        /*0bc0*/ 	.short	0x010a
        /*0bc2*/ 	.byte	0x3f
	.zero		1


	//   ....[64]....
        /*0bc4*/ 	.word	0x00017020
        /*0bc8*/ 	.word	0x00000007
        /*0bcc*/ 	.word	0x00000000
        /*0bd0*/ 	.short	0x010a
        /*0bd2*/ 	.byte	0x3f
	.zero		1


	//   ....[65]....
        /*0bd4*/ 	.word	0x00017070
        /*0bd8*/ 	.word	0x00000007
        /*0bdc*/ 	.word	0x00000000
        /*0be0*/ 	.short	0x010a
        /*0be2*/ 	.byte	0x3f
	.zero		1


	//   ....[66]....
        /*0be4*/ 	.word	0x000170c0
        /*0be8*/ 	.word	0x00000007
        /*0bec*/ 	.word	0x00000000
        /*0bf0*/ 	.short	0x010a
        /*0bf2*/ 	.byte	0x3f
	.zero		1


	//   ....[67]....
        /*0bf4*/ 	.word	0x00017110
        /*0bf8*/ 	.word	0x00000007
        /*0bfc*/ 	.word	0x00000000
        /*0c00*/ 	.short	0x010a
        /*0c02*/ 	.byte	0x3f
	.zero		1


	//----- nvinfo : EIATTR_NUM_MBARRIERS
	.align		4
.L_37:
        /*0c04*/ 	.byte	0x03, 0x38
        /*0c06*/ 	.short	0x001e


	//----- nvinfo : EIATTR_EXIT_INSTR_OFFSETS
	.align		4
        /*0c08*/ 	.byte	0x04, 0x1c
        /*0c0a*/ 	.short	(.L_39 - .L_38)


	//   ....[0]....
.L_38:
        /*0c0c*/ 	.word	0x00000b50


	//   ....[1]....
        /*0c10*/ 	.word	0x00001460


	//   ....[2]....
        /*0c14*/ 	.word	0x00014ec0


	//   ....[3]....
        /*0c18*/ 	.word	0x00015470


	//   ....[4]....
        /*0c1c*/ 	.word	0x00016b40


	//----- nvinfo : EIATTR_MAX_THREADS
	.align		4
.L_39:
        /*0c20*/ 	.byte	0x04, 0x05
        /*0c22*/ 	.short	(.L_41 - .L_40)
.L_40:
        /*0c24*/ 	.word	0x00000180
        /*0c28*/ 	.word	0x00000001
        /*0c2c*/ 	.word	0x00000001


	//----- nvinfo : EIATTR_CRS_STACK_SIZE
	.align		4
.L_41:
        /*0c30*/ 	.byte	0x04, 0x1e
        /*0c32*/ 	.short	(.L_43 - .L_42)
.L_42:
        /*0c34*/ 	.word	0x00000000


	//----- nvinfo : EIATTR_CBANK_PARAM_SIZE
	.align		4
.L_43:
        /*0c38*/ 	.byte	0x03, 0x19
        /*0c3a*/ 	.short	0x0470


	//----- nvinfo : EIATTR_PARAM_CBANK
	.align		4
        /*0c3c*/ 	.byte	0x04, 0x0a
        /*0c3e*/ 	.short	(.L_45 - .L_44)
	.align		4
.L_44:
        /*0c40*/ 	.word	index@(.nv.constant0._ZN7cutlass13device_kernelINS_4gemm6kernel13GemmUniversalIN4cute5tupleIJiiiiEEENS1_10collective13CollectiveMmaINS1_34MainloopSm90TmaGmmaWarpSpecializedILi14ENS5_IJNS4_1CILi2EEENSA_ILi1EEESC_EEENS1_35KernelTmaWarpSpecializedCooperativeEEENS5_IJNSA_ILi256EEENSA_ILi240EEENSA_ILi16EEEEEENS_6half_tENS5_IJlSC_lEEESK_SL_NS4_8TiledMMAINS4_8MMA_AtomIJNS4_4SM904GMMA25MMA_64x16x16_F32F16F16_SSILNSP_5MajorE0ELSR_0ELNSP_7ScaleInE1ELSS_1EEEEEENS4_6LayoutISD_NS5_IJSC_NSA_ILi0EEESW_EEEEENS5_IJNS4_10UnderscoreESZ_SZ_EEEEENS4_13SM90_TMA_LOADENS4_14ComposedLayoutINS4_7SwizzleILi1ELi4ELi3EEENS4_18smem_ptr_flag_bitsILi16EEENSV_INS5_IJNSA_ILi8EEESI_EEENS5_IJSI_SC_EEEEEEEvNS4_8identityENS4_23SM90_TMA_LOAD_MULTICASTES1C_vS1D_EENS_8epilogue10collective6detail29Sm90TmaWarpSpecializedAdapterINS1H_15DefaultEpilogueISK_SL_SL_NS1G_6thread17LinearCombinationISK_Li1EffLNS1L_9ScaleType4KindE0ELNS_15FloatRoundStyleE2ESK_EENS1_15EpilogueDefaultEEEEEvvEEEEvNT_6ParamsE)
        /*0c44*/ 	.short	0x0210
        /*0c46*/ 	.short	0x0470


	//----- nvinfo : EIATTR_SW_WAR
	.align		4
.L_45:
        /*0c48*/ 	.byte	0x04, 0x36
        /*0c4a*/ 	.short	(.L_47 - .L_46)
.L_46:
        /*0c4c*/ 	.word	0x00000008
.L_47:


//--------------------- .nv.callgraph             --------------------------
	.section	.nv.callgraph,"",@"SHT_CUDA_CALLGRAPH"
	.align	4
	.sectionentsize	8
	.align		4
        /*0000*/ 	.word	0x00000000
	.align		4
        /*0004*/ 	.word	0xffffffff
	.align		4
        /*0008*/ 	.word	index@(_ZN7cutlass13device_kernelINS_4gemm6kernel13GemmUniversalIN4cute5tupleIJiiiiEEENS1_10collective13CollectiveMmaINS1_34MainloopSm90TmaGmmaWarpSpecializedILi14ENS5_IJNS4_1CILi2EEENSA_ILi1EEESC_EEENS1_35KernelTmaWarpSpecializedCooperativeEEENS5_IJNSA_ILi256EEENSA_ILi240EEENSA_ILi16EEEEEENS_6half_tENS5_IJlSC_lEEESK_SL_NS4_8TiledMMAINS4_8MMA_AtomIJNS4_4SM904GMMA25MMA_64x16x16_F32F16F16_SSILNSP_5MajorE0ELSR_0ELNSP_7ScaleInE1ELSS_1EEEEEENS4_6LayoutISD_NS5_IJSC_NSA_ILi0EEESW_EEEEENS5_IJNS4_10UnderscoreESZ_SZ_EEEEENS4_13SM90_TMA_LOADENS4_14ComposedLayoutINS4_7SwizzleILi1ELi4ELi3EEENS4_18smem_ptr_flag_bitsILi16EEENSV_INS5_IJNSA_ILi8EEESI_EEENS5_IJSI_SC_EEEEEEEvNS4_8identityENS4_23SM90_TMA_LOAD_MULTICASTES1C_vS1D_EENS_8epilogue10collective6detail29Sm90TmaWarpSpecializedAdapterINS1H_15DefaultEpilogueISK_SL_SL_NS1G_6thread17LinearCombinationISK_Li1EffLNS1L_9ScaleType4KindE0ELNS_15FloatRoundStyleE2ESK_EENS1_15EpilogueDefaultEEEEEvvEEEEvNT_6ParamsE)
	.align		4
        /*000c*/ 	.word	index@(__assertfail)
	.align		4
        /*0010*/ 	.word	0x00000000
	.align		4
        /*0014*/ 	.word	0xfffffffe
	.align		4
        /*0018*/ 	.word	0x00000000
	.align		4
        /*001c*/ 	.word	0xfffffffd
	.align		4
        /*0020*/ 	.word	0x00000000
	.align		4
        /*0024*/ 	.word	0xfffffffc


//--------------------- .nv.constant4             --------------------------
	.section	.nv.constant4,"a",@progbits
	.align	8
	.align		8
.nv.constant4:
        /*0000*/ 	.dword	__assertfail
	.align		8
        /*0008*/ 	.dword	__unnamed_1
	.align		8
        /*0010*/ 	.dword	_ZN39_INTERNAL_df91241d_4_k_cu_560c2264_57194cuda3std3__45__cpo5beginE
	.align		8
        /*0018*/ 	.dword	_ZN39_INTERNAL_df91241d_4_k_cu_560c2264_57194cuda3std3__45__cpo3endE
	.align		8
        /*0020*/ 	.dword	_ZN39_INTERNAL_df91241d_4_k_cu_560c2264_57194cuda3std3__45__cpo6cbeginE
	.align		8
        /*0028*/ 	.dword	_ZN39_INTERNAL_df91241d_4_k_cu_560c2264_57194cuda3std3__45__cpo4cendE
	.align		8
        /*0030*/ 	.dword	_ZN39_INTERNAL_df91241d_4_k_cu_560c2264_57194cuda3std3__441_GLOBAL__N__df91241d_4_k_cu_560c2264_57196ignoreE
	.align		8
        /*0038*/ 	.dword	_ZN39_INTERNAL_df91241d_4_k_cu_560c2264_57194cuda3std3__419piecewise_constructE
	.align		8
        /*0040*/ 	.dword	_ZN39_INTERNAL_df91241d_4_k_cu_560c2264_57194cuda3std3__48in_placeE
	.align		8
        /*0048*/ 	.dword	_ZN39_INTERNAL_df91241d_4_k_cu_560c2264_57194cuda3std6ranges3__45__cpo4swapE
	.align		8
        /*0050*/ 	.dword	_ZN39_INTERNAL_df91241d_4_k_cu_560c2264_57194cuda3std6ranges3__45__cpo9iter_moveE
	.align		8
        /*0058*/ 	.dword	_ZN39_INTERNAL_df91241d_4_k_cu_560c2264_57194cute7productE
	.align		8
        /*0060*/ 	.dword	_ZN39_INTERNAL_df91241d_4_k_cu_560c2264_57194cute1_E
	.align		8
        /*0068*/ 	.dword	$str$22
	.align		8
        /*0070*/ 	.dword	$str$23


//--------------------- .text._ZN7cutlass13device_kernelINS_4gemm6kernel13GemmUniversalIN4cute5tupleIJiiiiEEENS1_10collective13CollectiveMmaINS1_34MainloopSm90TmaGmmaWarpSpecializedILi14ENS5_IJNS4_1CILi2EEENSA_ILi1EEESC_EEENS1_35KernelTmaWarpSpecializedCooperativeEEENS5_IJNSA_ILi256EEENSA_ILi240EEENSA_ILi16EEEEEENS_6half_tENS5_IJlSC_lEEESK_SL_NS4_8TiledMMAINS4_8MMA_AtomIJNS4_4SM904GMMA25MMA_64x16x16_F32F16F16_SSILNSP_5MajorE0ELSR_0ELNSP_7ScaleInE1ELSS_1EEEEEENS4_6LayoutISD_NS5_IJSC_NSA_ILi0EEESW_EEEEENS5_IJNS4_10UnderscoreESZ_SZ_EEEEENS4_13SM90_TMA_LOADENS4_14ComposedLayoutINS4_7SwizzleILi1ELi4ELi3EEENS4_18smem_ptr_flag_bitsILi16EEENSV_INS5_IJNSA_ILi8EEESI_EEENS5_IJSI_SC_EEEEEEEvNS4_8identityENS4_23SM90_TMA_LOAD_MULTICASTES1C_vS1D_EENS_8epilogue10collective6detail29Sm90TmaWarpSpecializedAdapterINS1H_15DefaultEpilogueISK_SL_SL_NS1G_6thread17LinearCombinationISK_Li1EffLNS1L_9ScaleType4KindE0ELNS_15FloatRoundStyleE2ESK_EENS1_15EpilogueDefaultEEEEEvvEEEEvNT_6ParamsE --------------------------
	.section	.text._ZN7cutlass13device_kernelINS_4gemm6kernel13GemmUniversalIN4cute5tupleIJiiiiEEENS1_10collective13CollectiveMmaINS1_34MainloopSm90TmaGmmaWarpSpecializedILi14ENS5_IJNS4_1CILi2EEENSA_ILi1EEESC_EEENS1_35KernelTmaWarpSpecializedCooperativeEEENS5_IJNSA_ILi256EEENSA_ILi240EEENSA_ILi16EEEEEENS_6half_tENS5_IJlSC_lEEESK_SL_NS4_8TiledMMAINS4_8MMA_AtomIJNS4_4SM904GMMA25MMA_64x16x16_F32F16F16_SSILNSP_5MajorE0ELSR_0ELNSP_7ScaleInE1ELSS_1EEEEEENS4_6LayoutISD_NS5_IJSC_NSA_ILi0EEESW_EEEEENS5_IJNS4_10UnderscoreESZ_SZ_EEEEENS4_13SM90_TMA_LOADENS4_14ComposedLayoutINS4_7SwizzleILi1ELi4ELi3EEENS4_18smem_ptr_flag_bitsILi16EEENSV_INS5_IJNSA_ILi8EEESI_EEENS5_IJSI_SC_EEEEEEEvNS4_8identityENS4_23SM90_TMA_LOAD_MULTICASTES1C_vS1D_EENS_8epilogue10collective6detail29Sm90TmaWarpSpecializedAdapterINS1H_15DefaultEpilogueISK_SL_SL_NS1G_6thread17LinearCombinationISK_Li1EffLNS1L_9ScaleType4KindE0ELNS_15FloatRoundStyleE2ESK_EENS1_15EpilogueDefaultEEEEEvvEEEEvNT_6ParamsE,"ax",@progbits
	.align	128
.text._ZN7cutlass13device_kernelINS_4gemm6kernel13GemmUniversalIN4cute5tupleIJiiiiEEENS1_10collective13CollectiveMmaINS1_34MainloopSm90TmaGmmaWarpSpecializedILi14ENS5_IJNS4_1CILi2EEENSA_ILi1EEESC_EEENS1_35KernelTmaWarpSpecializedCooperativeEEENS5_IJNSA_ILi256EEENSA_ILi240EEENSA_ILi16EEEEEENS_6half_tENS5_IJlSC_lEEESK_SL_NS4_8TiledMMAINS4_8MMA_AtomIJNS4_4SM904GMMA25MMA_64x16x16_F32F16F16_SSILNSP_5MajorE0ELSR_0ELNSP_7ScaleInE1ELSS_1EEEEEENS4_6LayoutISD_NS5_IJSC_NSA_ILi0EEESW_EEEEENS5_IJNS4_10UnderscoreESZ_SZ_EEEEENS4_13SM90_TMA_LOADENS4_14ComposedLayoutINS4_7SwizzleILi1ELi4ELi3EEENS4_18smem_ptr_flag_bitsILi16EEENSV_INS5_IJNSA_ILi8EEESI_EEENS5_IJSI_SC_EEEEEEEvNS4_8identityENS4_23SM90_TMA_LOAD_MULTICASTES1C_vS1D_EENS_8epilogue10collective6detail29Sm90TmaWarpSpecializedAdapterINS1H_15DefaultEpilogueISK_SL_SL_NS1G_6thread17LinearCombinationISK_Li1EffLNS1L_9ScaleType4KindE0ELNS_15FloatRoundStyleE2ESK_EENS1_15EpilogueDefaultEEEEEvvEEEEvNT_6ParamsE:
        .type           _ZN7cutlass13device_kernelINS_4gemm6kernel13GemmUniversalIN4cute5tupleIJiiiiEEENS1_10collective13CollectiveMmaINS1_34MainloopSm90TmaGmmaWarpSpecializedILi14ENS5_IJNS4_1CILi2EEENSA_ILi1EEESC_EEENS1_35KernelTmaWarpSpecializedCooperativeEEENS5_IJNSA_ILi256EEENSA_ILi240EEENSA_ILi16EEEEEENS_6half_tENS5_IJlSC_lEEESK_SL_NS4_8TiledMMAINS4_8MMA_AtomIJNS4_4SM904GMMA25MMA_64x16x16_F32F16F16_SSILNSP_5MajorE0ELSR_0ELNSP_7ScaleInE1ELSS_1EEEEEENS4_6LayoutISD_NS5_IJSC_NSA_ILi0EEESW_EEEEENS5_IJNS4_10UnderscoreESZ_SZ_EEEEENS4_13SM90_TMA_LOADENS4_14ComposedLayoutINS4_7SwizzleILi1ELi4ELi3EEENS4_18smem_ptr_flag_bitsILi16EEENSV_INS5_IJNSA_ILi8EEESI_EEENS5_IJSI_SC_EEEEEEEvNS4_8identityENS4_23SM90_TMA_LOAD_MULTICASTES1C_vS1D_EENS_8epilogue10collective6detail29Sm90TmaWarpSpecializedAdapterINS1H_15DefaultEpilogueISK_SL_SL_NS1G_6thread17LinearCombinationISK_Li1EffLNS1L_9ScaleType4KindE0ELNS_15FloatRoundStyleE2ESK_EENS1_15EpilogueDefaultEEEEEvvEEEEvNT_6ParamsE,@function
        .size           _ZN7cutlass13device_kernelINS_4gemm6kernel13GemmUniversalIN4cute5tupleIJiiiiEEENS1_10collective13CollectiveMmaINS1_34MainloopSm90TmaGmmaWarpSpecializedILi14ENS5_IJNS4_1CILi2EEENSA_ILi1EEESC_EEENS1_35KernelTmaWarpSpecializedCooperativeEEENS5_IJNSA_ILi256EEENSA_ILi240EEENSA_ILi16EEEEEENS_6half_tENS5_IJlSC_lEEESK_SL_NS4_8TiledMMAINS4_8MMA_AtomIJNS4_4SM904GMMA25MMA_64x16x16_F32F16F16_SSILNSP_5MajorE0ELSR_0ELNSP_7ScaleInE1ELSS_1EEEEEENS4_6LayoutISD_NS5_IJSC_NSA_ILi0EEESW_EEEEENS5_IJNS4_10UnderscoreESZ_SZ_EEEEENS4_13SM90_TMA_LOADENS4_14ComposedLayoutINS4_7SwizzleILi1ELi4ELi3EEENS4_18smem_ptr_flag_bitsILi16EEENSV_INS5_IJNSA_ILi8EEESI_EEENS5_IJSI_SC_EEEEEEEvNS4_8identityENS4_23SM90_TMA_LOAD_MULTICASTES1C_vS1D_EENS_8epilogue10collective6detail29Sm90TmaWarpSpecializedAdapterINS1H_15DefaultEpilogueISK_SL_SL_NS1G_6thread17LinearCombinationISK_Li1EffLNS1L_9ScaleType4KindE0ELNS_15FloatRoundStyleE2ESK_EENS1_15EpilogueDefaultEEEEEvvEEEEvNT_6ParamsE,(.L_x_570 - _ZN7cutlass13device_kernelINS_4gemm6kernel13GemmUniversalIN4cute5tupleIJiiiiEEENS1_10collective13CollectiveMmaINS1_34MainloopSm90TmaGmmaWarpSpecializedILi14ENS5_IJNS4_1CILi2EEENSA_ILi1EEESC_EEENS1_35KernelTmaWarpSpecializedCooperativeEEENS5_IJNSA_ILi256EEENSA_ILi240EEENSA_ILi16EEEEEENS_6half_tENS5_IJlSC_lEEESK_SL_NS4_8TiledMMAINS4_8MMA_AtomIJNS4_4SM904GMMA25MMA_64x16x16_F32F16F16_SSILNSP_5MajorE0ELSR_0ELNSP_7ScaleInE1ELSS_1EEEEEENS4_6LayoutISD_NS5_IJSC_NSA_ILi0EEESW_EEEEENS5_IJNS4_10UnderscoreESZ_SZ_EEEEENS4_13SM90_TMA_LOADENS4_14ComposedLayoutINS4_7SwizzleILi1ELi4ELi3EEENS4_18smem_ptr_flag_bitsILi16EEENSV_INS5_IJNSA_ILi8EEESI_EEENS5_IJSI_SC_EEEEEEEvNS4_8identityENS4_23SM90_TMA_LOAD_MULTICASTES1C_vS1D_EENS_8epilogue10collective6detail29Sm90TmaWarpSpecializedAdapterINS1H_15DefaultEpilogueISK_SL_SL_NS1G_6thread17LinearCombinationISK_Li1EffLNS1L_9ScaleType4KindE0ELNS_15FloatRoundStyleE2ESK_EENS1_15EpilogueDefaultEEEEEvvEEEEvNT_6ParamsE)
        .other          _ZN7cutlass13device_kernelINS_4gemm6kernel13GemmUniversalIN4cute5tupleIJiiiiEEENS1_10collective13CollectiveMmaINS1_34MainloopSm90TmaGmmaWarpSpecializedILi14ENS5_IJNS4_1CILi2EEENSA_ILi1EEESC_EEENS1_35KernelTmaWarpSpecializedCooperativeEEENS5_IJNSA_ILi256EEENSA_ILi240EEENSA_ILi16EEEEEENS_6half_tENS5_IJlSC_lEEESK_SL_NS4_8TiledMMAINS4_8MMA_AtomIJNS4_4SM904GMMA25MMA_64x16x16_F32F16F16_SSILNSP_5MajorE0ELSR_0ELNSP_7ScaleInE1ELSS_1EEEEEENS4_6LayoutISD_NS5_IJSC_NSA_ILi0EEESW_EEEEENS5_IJNS4_10UnderscoreESZ_SZ_EEEEENS4_13SM90_TMA_LOADENS4_14ComposedLayoutINS4_7SwizzleILi1ELi4ELi3EEENS4_18smem_ptr_flag_bitsILi16EEENSV_INS5_IJNSA_ILi8EEESI_EEENS5_IJSI_SC_EEEEEEEvNS4_8identityENS4_23SM90_TMA_LOAD_MULTICASTES1C_vS1D_EENS_8epilogue10collective6detail29Sm90TmaWarpSpecializedAdapterINS1H_15DefaultEpilogueISK_SL_SL_NS1G_6thread17LinearCombinationISK_Li1EffLNS1L_9ScaleType4KindE0ELNS_15FloatRoundStyleE2ESK_EENS1_15EpilogueDefaultEEEEEvvEEEEvNT_6ParamsE,@"STO_CUDA_ENTRY STV_DEFAULT"
_ZN7cutlass13device_kernelINS_4gemm6kernel13GemmUniversalIN4cute5tupleIJiiiiEEENS1_10collective13CollectiveMmaINS1_34MainloopSm90TmaGmmaWarpSpecializedILi14ENS5_IJNS4_1CILi2EEENSA_ILi1EEESC_EEENS1_35KernelTmaWarpSpecializedCooperativeEEENS5_IJNSA_ILi256EEENSA_ILi240EEENSA_ILi16EEEEEENS_6half_tENS5_IJlSC_lEEESK_SL_NS4_8TiledMMAINS4_8MMA_AtomIJNS4_4SM904GMMA25MMA_64x16x16_F32F16F16_SSILNSP_5MajorE0ELSR_0ELNSP_7ScaleInE1ELSS_1EEEEEENS4_6LayoutISD_NS5_IJSC_NSA_ILi0EEESW_EEEEENS5_IJNS4_10UnderscoreESZ_SZ_EEEEENS4_13SM90_TMA_LOADENS4_14ComposedLayoutINS4_7SwizzleILi1ELi4ELi3EEENS4_18smem_ptr_flag_bitsILi16EEENSV_INS5_IJNSA_ILi8EEESI_EEENS5_IJSI_SC_EEEEEEEvNS4_8identityENS4_23SM90_TMA_LOAD_MULTICASTES1C_vS1D_EENS_8epilogue10collective6detail29Sm90TmaWarpSpecializedAdapterINS1H_15DefaultEpilogueISK_SL_SL_NS1G_6thread17LinearCombinationISK_Li1EffLNS1L_9ScaleType4KindE0ELNS_15FloatRoundStyleE2ESK_EENS1_15EpilogueDefaultEEEEEvvEEEEvNT_6ParamsE:
[----:B------:R-:W0:Y:S02]  /*0000*/  LDC R1, c[0x0][0x28] ;  /* 0x00000a00ff017b82 */ /* 0x000e240000000800 */
[----:B0-----:R-:W-:Y:S01]  /*0010*/  VIADD R1, R1, 0xfffffed0 ;  /* 0xfffffed001017836 */ /* 0x001fe20000000000 */
[----:B------:R-:W0:Y:S01]  /*0020*/  S2R R4, SR_TID.X ;  /* 0x0000000000047919 */ /* 0x000e220000002100 */
[----:B------:R-:W-:Y:S01]  /*0030*/  ELECT P0, URZ, PT ;  /* 0x00000000003f782f */ /* 0x000fe20003800000 */
[----:B------:R-:W-:Y:S01]  /*0040*/  BSSY B0, `(.L_x_0) ;  /* 0x0000015000007945 */ /* 0x000fe20003800000 */
[--C-:B0-----:R-:W-:Y:S02]  /*0050*/  SHF.R.U32.HI R0, RZ, 0x5, R4.reuse ;  /* 0x00000005ff007819 */ /* 0x101fe40000011604 */
[----:B------:R-:W-:-:S03]  /*0060*/  SHF.R.U32.HI R2, RZ, 0x7, R4 ;  /* 0x00000007ff027819 */ /* 0x000fc60000011604 */
[----:B------:R-:W0:Y:S04]  /*0070*/  SHFL.IDX PT, R3, R0, RZ, 0x1f ;  /* 0x00001fff00037589 */ /* 0x000e2800000e0000 */
[----:B------:R-:W1:Y:S01]  /*0080*/  SHFL.IDX PT, R2, R2, RZ, 0x1f ;  /* 0x00001fff02027589 */ /* 0x000e6200000e0000 */
[----:B0-----:R-:W-:Y:S02]  /*0090*/  R2UR UR4, R3 ;  /* 0x00000000030472ca */ /* 0x001fe400000e0000 */
[----:B-1----:R-:W-:-:S11]  /*00a0*/  R2UR UR6, R2 ;  /* 0x00000000020672ca */ /* 0x002fd600000e0000 */
[----:B------:R-:W-:Y:S02]  /*00b0*/  USHF.R.S32.HI UR5, URZ, 0x1f, UR4 ;  /* 0x0000001f3f057899 */ /* 0x000fe40008011404 */
[----:B------:R-:W-:Y:S02]  /*00c0*/  ISETP.NE.OR P0, PT, RZ, UR4, !P0 ;  /* 0x00000004ff007c0c */ /* 0x000fe4000c705670 */
[----:B------:R-:W-:-:S04]  /*00d0*/  ULEA.HI UR5, UR5, UR4, URZ, 0x2 ;  /* 0x0000000405057291 */ /* 0x000fc8000f8f103f */
[----:B------:R-:W-:-:S04]  /*00e0*/  ULOP3.LUT UR5, UR5, 0xfffffffc, URZ, 0xc0, !UPT ;  /* 0xfffffffc05057892 */ /* 0x000fc8000f8ec03f */
[----:B------:R-:W-:-:S03]  /*00f0*/  UIADD3 UR8, UR4, -UR5, URZ ;  /* 0x8000000504087290 */ /* 0x000fc6000fffe03f */
[----:B------:R-:W-:Y:S09]  /*0100*/  @P0 BRA `(.L_x_1) ;  /* 0x0000000000200947 */ /* 0x000ff20003800000 */
[----:B------:R-:W-:Y:S02]  /*0110*/  ULDC.64 UR4, c[0x0][0x198] ;  /* 0x0000660000047ab9 */ /* 0x000fe40000000a00 */
[----:B------:R-:W-:Y:S02]  /*0120*/  UIADD3 UR10, UP0, UR4, 0xf0, URZ ;  /* 0x000000f0040a7890 */ /* 0x000fe4000ff1e03f */
[----:B------:R-:W-:Y:S02]  /*0130*/  UIADD3 UR4, UP1, UR4, 0x1f0, URZ ;  /* 0x000001f004047890 */ /* 0x000fe4000ff3e03f */
[----:B------:R-:W-:Y:S02]  /*0140*/  UIADD3.X UR11, URZ, UR5, URZ, UP0, !UPT ;  /* 0x000000053f0b7290 */ /* 0x000fe400087fe43f */
[----:B------:R-:W-:-:S07]  /*0150*/  UIADD3.X UR5, URZ, UR5, URZ, UP1, !UPT ;  /* 0x000000053f057290 */ /* 0x000fce0008ffe43f */
[----:B------:R0:W-:Y:S02]  /*0160*/  UTMACCTL.PF [UR10] ;  /* 0x000000000a0079b9 */ /* 0x0001e40008040000 */
[----:B------:R0:W-:Y:S02]  /*0170*/  UTMACCTL.PF [UR4] ;  /* 0x00000000040079b9 */ /* 0x0001e40008040000 */
[----:B0-----:R-:W-:Y:S01]  /*0180*/  NOP ;  /* 0x0000000000007918 */ /* 0x001fe20000000000 */
.L_x_1:
[----:B------:R-:W-:Y:S05]  /*0190*/  BSYNC B0 ;  /* 0x0000000000007941 */ /* 0x000fea0003800000 */
.L_x_0:
[----:B------:R-:W-:Y:S01]  /*01a0*/  UISETP.NE.AND UP0, UPT, UR8, 0x3, UPT ;  /* 0x000000030800788c */ /* 0x000fe2000bf05270 */
[----:B------:R-:W0:Y:S01]  /*01b0*/  SHFL.IDX PT, R3, R0, RZ, 0x1f ;  /* 0x00001fff00037589 */ /* 0x000e2200000e0000 */
[----:B------:R-:W-:Y:S02]  /*01c0*/  UIADD3 UR10, UR6, -0x1, URZ ;  /* 0xffffffff060a7890 */ /* 0x000fe4000fffe03f */
[----:B------:R-:W-:Y:S01]  /*01d0*/  ISETP.NE.AND P1, PT, RZ, UR6, PT ;  /* 0x00000006ff007c0c */ /* 0x000fe2000bf25270 */
[----:B------:R-:W-:Y:S02]  /*01e0*/  UISETP.EQ.OR UP0, UPT, UR8, URZ, !UP0 ;  /* 0x0000003f0800728c */ /* 0x000fe4000c702670 */
[----:B------:R-:W-:Y:S02]  /*01f0*/  UISETP.GE.U32.AND UP1, UPT, UR10, 0x2, UPT ;  /* 0x000000020a00788c */ /* 0x000fe4000bf26070 */
[----:B------:R-:W-:-:S04]  /*0200*/  UISETP.EQ.AND UP0, UPT, UR6, URZ, UP0 ;  /* 0x0000003f0600728c */ /* 0x000fc80008702270 */
[----:B------:R-:W-:-:S04]  /*0210*/  USEL UR4, URZ, 0x1, !UP0 ;  /* 0x000000013f047887 */ /* 0x000fc8000c000000 */
[----:B------:R-:W-:-:S06]  /*0220*/  USEL UR4, UR4, 0x2, UP1 ;  /* 0x0000000204047887 */ /* 0x000fcc0008800000 */
[----:B------:R-:W-:Y:S01]  /*0230*/  IMAD.U32 R2, RZ, RZ, UR4 ;  /* 0x00000004ff027e24 */ /* 0x000fe2000f8e00ff */
[----:B0-----:R-:W-:-:S04]  /*0240*/  ISETP.NE.AND P0, PT, R3, RZ, PT ;  /* 0x000000ff0300720c */ /* 0x001fc80003f05270 */
[----:B------:R0:W-:Y:S09]  /*0250*/  STL [R1+0x8c], R2 ;  /* 0x00008c0201007387 */ /* 0x0001f20000100800 */
[----:B0-----:R-:W-:Y:S05]  /*0260*/  @P0 BRA `(.L_x_2) ;  /* 0x0000000000b40947 */ /* 0x001fea0003800000 */
[----:B------:R-:W-:Y:S01]  /*0270*/  ELECT P0, URZ, PT ;  /* 0x00000000003f782f */ /* 0x000fe20003800000 */
[----:B------:R-:W-:-:S12]  /*0280*/  BSSY B0, `(.L_x_2) ;  /* 0x000002b000007945 */ /* 0x000fd80003800000 */
[----:B------:R-:W-:Y:S05]  /*0290*/  @!P0 BRA `(.L_x_3) ;  /* 0x0000000000a48947 */ /* 0x000fea0003800000 */
[----:B------:R-:W0:Y:S01]  /*02a0*/  S2UR UR9, SR_CgaCtaId ;  /* 0x00000000000979c3 */ /* 0x000e220000008800 */
[----:B------:R-:W-:Y:S01]  /*02b0*/  UMOV UR4, 0x400 ;  /* 0x0000040000047882 */ /* 0x000fe20000000000 */
[----:B------:R-:W-:Y:S01]  /*02c0*/  UMOV UR5, 0x1 ;  /* 0x0000000100057882 */ /* 0x000fe20000000000 */
[----:B------:R-:W-:Y:S02]  /*02d0*/  UMOV UR6, 0x4 ;  /* 0x0000000400067882 */ /* 0x000fe40000000000 */
[----:B------:R-:W-:-:S04]  /*02e0*/  UIADD3 UR6, -UR6, 0x100000, URZ ;  /* 0x0010000006067890 */ /* 0x000fc8000fffe13f */
[----:B------:R-:W-:Y:S02]  /*02f0*/  USHF.L.U32 UR7, UR6, 0xb, URZ ;  /* 0x0000000b06077899 */ /* 0x000fe4000800063f */
[----:B------:R-:W-:Y:S02]  /*0300*/  USHF.L.U32 UR6, UR6, 0x1, URZ ;  /* 0x0000000106067899 */ /* 0x000fe4000800063f */
[----:B0-----:R-:W-:Y:S02]  /*0310*/  ULEA UR9, UR9, UR4, 0x18 ;  /* 0x0000000409097291 */ /* 0x001fe4000f8ec03f */
[----:B------:R-:W-:-:S04]  /*0320*/  UIADD3 UR4, -UR5, 0x100000, URZ ;  /* 0x0010000005047890 */ /* 0x000fc8000fffe13f */
[----:B------:R-:W-:Y:S02]  /*0330*/  USHF.L.U32 UR5, UR4, 0xb, URZ ;  /* 0x0000000b04057899 */ /* 0x000fe4000800063f */
[----:B------:R-:W-:Y:S01]  /*0340*/  USHF.L.U32 UR4, UR4, 0x1, URZ ;  /* 0x0000000104047899 */ /* 0x000fe2000800063f */
[----:B------:R-:W0:Y:S11]  /*0350*/  FENCE.VIEW.ASYNC.S ;  /* 0x00000000000073c6 */ /* 0x000e360000000000 */
[----:B0-----:R0:W1:Y:S01]  /*0360*/  SYNCS.EXCH.64 URZ, [UR9], UR4 ;  /* 0x00000004093f75b2 */ /* 0x0010620008000100 */
[----:B------:R0:W2:Y:S01]  /*0370*/  SYNCS.EXCH.64 URZ, [UR9+0x70], UR6 ;  /* 0x00007006093f75b2 */ /* 0x0000a20008000100 */
[----:B------:R0:W3:Y:S01]  /*0380*/  SYNCS.EXCH.64 URZ, [UR9+0x8], UR4 ;  /* 0x00000804093f75b2 */ /* 0x0000e20008000100 */
[----:B------:R0:W4:Y:S01]  /*0390*/  SYNCS.EXCH.64 URZ, [UR9+0x78], UR6 ;  /* 0x00007806093f75b2 */ /* 0x0001220008000100 */
[----:B------:R0:W0:Y:S01]  /*03a0*/  SYNCS.EXCH.64 URZ, [UR9+0x10], UR4 ;  /* 0x00001004093f75b2 */ /* 0x0000220008000100 */
        /* <DEDUP_REMOVED lines=23> */
[----:B-1234-:R-:W-:Y:S01]  /*0520*/  NOP ;  /* 0x0000000000007918 */ /* 0x01efe20000000000 */
.L_x_3:
[----:B0-----:R-:W-:Y:S05]  /*0530*/  BSYNC B0 ;  /* 0x0000000000007941 */ /* 0x001fea0003800000 */
.L_x_2:
[----:B------:R-:W-:Y:S01]  /*0540*/  SHF.R.S32.HI R2, RZ, 0x1f, R4 ;  /* 0x0000001fff027819 */ /* 0x000fe20000011404 */
[----:B------:R-:W0:Y:S01]  /*0550*/  SHFL.IDX PT, R0, R0, RZ, 0x1f ;  /* 0x00001fff00007589 */ /* 0x000e2200000e0000 */
[----:B------:R-:W1:Y:S01]  /*0560*/  S2UR UR9, SR_CTAID.X ;  /* 0x00000000000979c3 */ /* 0x000e620000002500 */
[----:B------:R-:W-:Y:S02]  /*0570*/  ELECT P0, URZ, PT ;  /* 0x00000000003f782f */ /* 0x000fe40003800000 */
[----:B------:R-:W-:Y:S01]  /*0580*/  LEA.HI R2, R2, R4, RZ, 0x7 ;  /* 0x0000000402027211 */ /* 0x000fe200078f38ff */
[----:B------:R-:W-:Y:S01]  /*0590*/  ULDC UR4, c[0x0][0x150] ;  /* 0x0000540000047ab9 */ /* 0x000fe20000000800 */
[----:B------:R-:W-:Y:S01]  /*05a0*/  SHF.R.S32.HI R6, RZ, 0x1f, R3 ;  /* 0x0000001fff067819 */ /* 0x000fe20000011403 */
[----:B------:R-:W-:Y:S01]  /*05b0*/  NOP ;  /* 0x0000000000007918 */ /* 0x000fe20000000000 */
[----:B------:R-:W-:Y:S01]  /*05c0*/  LOP3.LUT R2, R2, 0xffffff80, RZ, 0xc0, !PT ;  /* 0xffffff8002027812 */ /* 0x000fe200078ec0ff */
[----:B------:R-:W-:Y:S01]  /*05d0*/  NOP ;  /* 0x0000000000007918 */ /* 0x000fe20000000000 */
[----:B------:R-:W-:Y:S01]  /*05e0*/  LEA.HI R6, R6, R3, RZ, 0x2 ;  /* 0x0000000306067211 */ /* 0x000fe200078f10ff */
[----:B------:R-:W2:Y:S01]  /*05f0*/  LDC R8, c[0x0][0x144] ;  /* 0x00005100ff087b82 */ /* 0x000ea20000000800 */
[----:B------:R-:W-:-:S02]  /*0600*/  IMAD.MOV.U32 R17, RZ, RZ, 0x1 ;  /* 0x00000001ff117424 */ /* 0x000fc400078e00ff */
[----:B------:R-:W-:Y:S01]  /*0610*/  IMAD.IADD R4, R4, 0x1, -R2 ;  /* 0x0000000104047824 */ /* 0x000fe200078e0a02 */
[----:B------:R-:W-:Y:S01]  /*0620*/  LOP3.LUT R6, R6, 0x3ffffffc, RZ, 0xc0, !PT ;  /* 0x3ffffffc06067812 */ /* 0x000fe200078ec0ff */
[----:B------:R-:W3:Y:S03]  /*0630*/  S2R R2, SR_CTAID.Y ;  /* 0x0000000000027919 */ /* 0x000ee60000002600 */
[----:B------:R-:W-:Y:S01]  /*0640*/  SHF.R.S32.HI R5, RZ, 0x1f, R4 ;  /* 0x0000001fff057819 */ /* 0x000fe20000011404 */
[----:B------:R-:W-:Y:S01]  /*0650*/  IMAD.IADD R6, R3, 0x1, -R6 ;  /* 0x0000000103067824 */ /* 0x000fe200078e0a06 */
[----:B------:R-:W4:Y:S02]  /*0660*/  LDC R11, c[0x0][0x148] ;  /* 0x00005200ff0b7b82 */ /* 0x000f240000000800 */
[----:B------:R-:W-:Y:S02]  /*0670*/  LEA.HI R5, R5, R4, RZ, 0x3 ;  /* 0x0000000405057211 */ /* 0x000fe400078f18ff */
[----:B0-----:R-:W-:-:S02]  /*0680*/  ISETP.NE.OR P0, PT, R0, RZ, !P0 ;  /* 0x000000ff0000720c */ /* 0x001fc40004705670 */
[--C-:B------:R-:W-:Y:S02]  /*0690*/  SHF.R.S32.HI R0, RZ, 0x3, R5.reuse ;  /* 0x00000003ff007819 */ /* 0x100fe40000011405 */
[----:B------:R-:W-:Y:S02]  /*06a0*/  SHF.R.S32.HI R5, RZ, 0x1f, R5 ;  /* 0x0000001fff057819 */ /* 0x000fe40000011405 */
[----:B-1----:R-:W-:Y:S02]  /*06b0*/  I2FP.F32.U32 R7, UR9 ;  /* 0x0000000900077c45 */ /* 0x002fe40008201000 */
[----:B------:R-:W-:-:S03]  /*06c0*/  LEA.HI R5, R5, R0, RZ, 0x2 ;  /* 0x0000000005057211 */ /* 0x000fc600078f10ff */
[----:B------:R-:W-:Y:S01]  /*06d0*/  FMUL R7, R7, UR4 ;  /* 0x0000000407077c20 */ /* 0x000fe20008400000 */
[----:B------:R-:W-:Y:S01]  /*06e0*/  LOP3.LUT R5, R5, 0xfffffffc, RZ, 0xc0, !PT ;  /* 0xfffffffc05057812 */ /* 0x000fe200078ec0ff */
[----:B------:R-:W-:Y:S01]  /*06f0*/  VOTEU.ALL UP0, P0 ;  /* 0x00000000003f7886 */ /* 0x000fe20000000000 */
[----:B------:R-:W-:Y:S01]  /*0700*/  ULDC UR4, c[0x0][0x154] ;  /* 0x0000550000047ab9 */ /* 0x000fe20000000800 */
[----:B------:R-:W-:Y:S02]  /*0710*/  VOTEU.ALL UP1, P0 ;  /* 0x00000000003f7886 */ /* 0x000fe40000020000 */
[----:B------:R-:W0:Y:S01]  /*0720*/  F2I.U32.TRUNC.NTZ R7, R7 ;  /* 0x0000000700077305 */ /* 0x000e22000020f000 */
[----:B------:R-:W-:Y:S01]  /*0730*/  IMAD.IADD R5, R0, 0x1, -R5 ;  /* 0x0000000100057824 */ /* 0x000fe200078e0a05 */
[----:B------:R-:W1:Y:S01]  /*0740*/  @!UP0 S2UR UR7, SR_CgaCtaId ;  /* 0x00000000000789c3 */ /* 0x000e620000008800 */
[----:B------:R-:W-:Y:S02]  /*0750*/  @!UP0 UMOV UR6, 0x400 ;  /* 0x0000040000068882 */ /* 0x000fe40000000000 */
[----:B------:R-:W-:Y:S01]  /*0760*/  IMAD R5, R6, 0x4, R5 ;  /* 0x0000000406057824 */ /* 0x000fe200078e0205 */
[----:B---3--:R-:W-:-:S04]  /*0770*/  I2FP.F32.U32 R9, R2 ;  /* 0x0000000200097245 */ /* 0x008fc80000201000 */
[----:B------:R-:W-:Y:S01]  /*0780*/  LEA.HI R0, R5, R5, RZ, 0x1 ;  /* 0x0000000505007211 */ /* 0x000fe200078f08ff */
[----:B------:R-:W-:Y:S01]  /*0790*/  FMUL R9, R9, UR4 ;  /* 0x0000000409097c20 */ /* 0x000fe20008400000 */
[----:B------:R-:W-:Y:S02]  /*07a0*/  UMOV UR4, 0x20 ;  /* 0x0000002000047882 */ /* 0x000fe40000000000 */
[----:B------:R-:W-:Y:S01]  /*07b0*/  LOP3.LUT R6, R0, 0xfffffffe, RZ, 0xc0, !PT ;  /* 0xfffffffe00067812 */ /* 0x000fe200078ec0ff */
[----:B0-----:R-:W-:Y:S01]  /*07c0*/  IMAD.MOV R13, RZ, RZ, -R7 ;  /* 0x000000ffff0d7224 */ /* 0x001fe200078e0a07 */
[----:B------:R-:W-:-:S04]  /*07d0*/  @!UP0 UIADD3 UR4, -UR4, 0x100000, URZ ;  /* 0x0010000004048890 */ /* 0x000fc8000fffe13f */
[----:B------:R-:W-:Y:S02]  /*07e0*/  @!UP0 USHF.L.U32 UR5, UR4, 0xb, URZ ;  /* 0x0000000b04058899 */ /* 0x000fe4000800063f */
[----:B------:R-:W-:Y:S01]  /*07f0*/  @!UP0 USHF.L.U32 UR4, UR4, 0x1, URZ ;  /* 0x0000000104048899 */ /* 0x000fe2000800063f */
[----:B------:R-:W0:Y:S01]  /*0800*/  F2I.U32.TRUNC.NTZ R9, R9 ;  /* 0x0000000900097305 */ /* 0x000e22000020f000 */
[----:B--2---:R-:W-:Y:S02]  /*0810*/  IMAD R0, R8, R13, UR9 ;  /* 0x0000000908007e24 */ /* 0x004fe4000f8e020d */
[C---:B------:R-:W-:Y:S02]  /*0820*/  IMAD.IADD R7, R5.reuse, 0x1, -R6 ;  /* 0x0000000105077824 */ /* 0x040fe400078e0a06 */
[----:B------:R-:W-:-:S03]  /*0830*/  IMAD.SHL.U32 R6, R5, 0x4, RZ ;  /* 0x0000000405067824 */ /* 0x000fc600078e00ff */
[----:B------:R-:W-:Y:S01]  /*0840*/  ISETP.NE.AND P2, PT, R7, R0, PT ;  /* 0x000000000700720c */ /* 0x000fe20003f45270 */
[----:B-1----:R-:W-:Y:S01]  /*0850*/  @!UP0 ULEA UR6, UR7, UR6, 0x18 ;  /* 0x0000000607068291 */ /* 0x002fe2000f8ec03f */
[----:B------:R-:W1:Y:S01]  /*0860*/  LDC R7, c[0x0][0x140] ;  /* 0x00005000ff077b82 */ /* 0x000e620000000800 */
[----:B------:R-:W-:Y:S01]  /*0870*/  LOP3.LUT R10, R5, 0xc, R6, 0x78, !PT ;  /* 0x0000000c050a7812 */ /* 0x000fe200078e7806 */
[----:B------:R-:W-:Y:S01]  /*0880*/  VOTEU.ALL UP0, P0 ;  /* 0x00000000003f7886 */ /* 0x000fe20000000000 */
[----:B------:R-:W-:Y:S01]  /*0890*/  LOP3.LUT P0, RZ, R4, 0x7, RZ, 0xc0, !PT ;  /* 0x0000000704ff7812 */ /* 0x000fe2000780c0ff */
[----:B0-----:R-:W-:Y:S02]  /*08a0*/  IMAD.MOV R12, RZ, RZ, -R9 ;  /* 0x000000ffff0c7224 */ /* 0x001fe400078e0a09 */
[----:B------:R0:W-:Y:S01]  /*08b0*/  STL [R1+0x88], R10 ;  /* 0x0000880a01007387 */ /* 0x0001e20000100800 */
[----:B------:R-:W-:Y:S01]  /*08c0*/  ISETP.LT.U32.AND P0, PT, R10, 0x2, !P0 ;  /* 0x000000020a00780c */ /* 0x000fe20004701070 */
[----:B----4-:R-:W-:-:S03]  /*08d0*/  IMAD R6, R11, R12, R2 ;  /* 0x0000000c0b067224 */ /* 0x010fc600078e0202 */
[----:B------:R-:W-:Y:S01]  /*08e0*/  @P2 LEA.HI R5, R10, R10, RZ, 0x1 ;  /* 0x0000000a0a052211 */ /* 0x000fe200078f08ff */
[----:B------:R-:W2:Y:S02]  /*08f0*/  FENCE.VIEW.ASYNC.S ;  /* 0x00000000000073c6 */ /* 0x000ea40000000000 */
[----:B--2---:R0:W2:Y:S01]  /*0900*/  @!UP0 SYNCS.EXCH.64 URZ, [UR6+0xf0], UR4 ;  /* 0x0000f004063f85b2 */ /* 0x0040a20008000100 */
[----:B------:R-:W-:Y:S02]  /*0910*/  SEL R4, RZ, 0x1, !P0 ;  /* 0x00000001ff047807 */ /* 0x000fe40004000000 */
[----:B------:R-:W-:-:S04]  /*0920*/  @P2 SHF.R.S32.HI R5, RZ, 0x1, R5 ;  /* 0x00000001ff052819 */ /* 0x000fc80000011405 */
[----:B------:R-:W-:-:S04]  /*0930*/  @P2 ISETP.NE.AND P3, PT, R5, R6, PT ;  /* 0x000000060500220c */ /* 0x000fc80003f65270 */
[----:B------:R-:W-:Y:S02]  /*0940*/  @P2 SEL R17, RZ, 0x1, P3 ;  /* 0x00000001ff112807 */ /* 0x000fe40001800000 */
[----:B-1----:R-:W-:Y:S02]  /*0950*/  ISETP.EQ.U32.AND P4, PT, R7, 0x1, PT ;  /* 0x000000010700780c */ /* 0x002fe40003f82070 */
[----:B------:R-:W-:Y:S01]  /*0960*/  LOP3.LUT R17, R17, R4, RZ, 0xc0, !PT ;  /* 0x0000000411117212 */ /* 0x000fe200078ec0ff */
[----:B------:R0:W1:Y:S01]  /*0970*/  @!UP1 SYNCS.EXCH.64 URZ, [UR6+0xf8], UR4 ;  /* 0x0000f804063f95b2 */ /* 0x0000620008000100 */
[----:B------:R-:W-:-:S09]  /*0980*/  NOP ;  /* 0x0000000000007918 */ /* 0x000fd20000000000 */
[----:B0-2---:R-:W-:Y:S05]  /*0990*/  @!P4 BRA `(.L_x_4) ;  /* 0x000000000008c947 */ /* 0x005fea0003800000 */
[----:B-1----:R-:W-:Y:S01]  /*09a0*/  UCGABAR_ARV ;  /* 0x00000000000079c7 */ /* 0x002fe20008000000 */
[----:B------:R-:W-:Y:S05]  /*09b0*/  BRA `(.L_x_5) ;  /* 0x0000000000047947 */ /* 0x000fea0003800000 */
.L_x_4:
[----:B-1----:R-:W-:Y:S01]  /*09c0*/  NOP ;  /* 0x0000000000007918 */ /* 0x002fe20000000000 */
.L_x_5:
[----:B------:R-:W0:Y:S01]  /*09d0*/  LDC R4, c[0x0][0x65c] ;  /* 0x00019700ff047b82 */ /* 0x000e220000000800 */
[----:B------:R-:W-:Y:S01]  /*09e0*/  IMAD.MOV.U32 R5, RZ, RZ, RZ ;  /* 0x000000ffff057224 */ /* 0x000fe200078e00ff */
[----:B0-----:R-:W-:Y:S01]  /*09f0*/  ISETP.NE.AND P2, PT, R4, 0x1, PT ;  /* 0x000000010400780c */ /* 0x001fe20003f45270 */
[----:B------:R-:W-:-:S12]  /*0a00*/  IMAD.U32 R4, RZ, RZ, UR9 ;  /* 0x00000009ff047e24 */ /* 0x000fd8000f8e00ff */
[----:B------:R-:W0:Y:S01]  /*0a10*/  @P2 LDC R7, c[0x0][0x10] ;  /* 0x00000400ff072b82 */ /* 0x000e220000000800 */
[----:B------:R-:W-:Y:S02]  /*0a20*/  @P2 IMAD.MOV.U32 R3, RZ, RZ, RZ ;  /* 0x000000ffff032224 */ /* 0x000fe400078e00ff */
[----:B------:R-:W-:-:S05]  /*0a30*/  @P2 IMAD.MOV.U32 R13, RZ, RZ, RZ ;  /* 0x000000ffff0d2224 */ /* 0x000fca00078e00ff */
[----:B------:R-:W1:Y:S01]  /*0a40*/  @!P2 LDC R9, c[0x0][0xc] ;  /* 0x00000300ff09ab82 */ /* 0x000e620000000800 */
[----:B0-----:R-:W-:-:S04]  /*0a50*/  @P2 IMAD.WIDE.U32 R6, R7, UR9, R2 ;  /* 0x0000000907062c25 */ /* 0x001fc8000f8e0002 */
[----:B------:R-:W-:Y:S02]  /*0a60*/  @P2 IMAD.MOV.U32 R23, RZ, RZ, R6 ;  /* 0x000000ffff172224 */ /* 0x000fe400078e0006 */
[----:B------:R-:W-:Y:S02]  /*0a70*/  @P2 IMAD.IADD R24, R7, 0x1, R13 ;  /* 0x0000000107182824 */ /* 0x000fe400078e020d */
[----:B-1----:R-:W-:-:S04]  /*0a80*/  @!P2 IMAD.WIDE.U32 R4, R2, R9, R4 ;  /* 0x000000090204a225 */ /* 0x002fc800078e0004 */
[----:B------:R-:W-:Y:S02]  /*0a90*/  @!P2 IMAD.MOV.U32 R23, RZ, RZ, R4 ;  /* 0x000000ffff17a224 */ /* 0x000fe400078e0004 */
[----:B------:R-:W-:-:S03]  /*0aa0*/  @!P2 IMAD.MOV.U32 R24, RZ, RZ, R5 ;  /* 0x000000ffff18a224 */ /* 0x000fc600078e0005 */
[----:B------:R0:W-:Y:S04]  /*0ab0*/  STL [R1+0xa4], R23 ;  /* 0x0000a41701007387 */ /* 0x0001e80000100800 */
[----:B------:R0:W-:Y:S01]  /*0ac0*/  STL [R1+0xa0], R24 ;  /* 0x0000a01801007387 */ /* 0x0001e20000100800 */
[----:B------:R-:W-:Y:S05]  /*0ad0*/  @!P4 BRA `(.L_x_6) ;  /* 0x00000000000cc947 */ /* 0x000fea0003800000 */
[----:B------:R-:W-:Y:S01]  /*0ae0*/  UCGABAR_WAIT ;  /* 0x0000000000007dc7 */ /* 0x000fe20008000000 */
[----:B------:R-:W-:Y:S01]  /*0af0*/  CCTL.IVALL ;  /* 0x00000000ff00798f */ /* 0x000fe20002000000 */
[----:B------:R-:W-:Y:S05]  /*0b00*/  BRA `(.L_x_7) ;  /* 0x0000000000047947 */ /* 0x000fea0003800000 */
.L_x_6:
[----:B------:R-:W-:Y:S06]  /*0b10*/  BAR.SYNC.DEFER_BLOCKING 0x0 ;  /* 0x0000000000007b1d */ /* 0x000fec0000010000 */
.L_x_7:
[----:B------:R-:W-:Y:S05]  /*0b20*/  @!P1 BRA `(.L_x_8) ;  /* 0x0000014000e89947 */ /* 0x000fea0003800000 */
[----:B------:R-:W-:-:S06]  /*0b30*/  UISETP.GT.U32.AND UP0, UPT, UR10, 0x1, UPT ;  /* 0x000000010a00788c */ /* 0x000fcc000bf04070 */
[----:B------:R-:W-:-:S13]  /*0b40*/  PLOP3.LUT P0, PT, PT, PT, UP0, 0x80, 0x0 ;  /* 0x000000000000781c */ /* 0x000fda0003f0f008 */
[----:B------:R-:W-:Y:S05]  /*0b50*/  @P0 EXIT ;  /* 0x000000000000094d */ /* 0x000fea0003800000 */
[----:B------:R-:W-:Y:S01]  /*0b60*/  ULDC.64 UR4, c[0x0][0x650] ;  /* 0x0001940000047ab9 */ /* 0x000fe20000000a00 */
[----:B------:R-:W-:Y:S02]  /*0b70*/  PRMT R6, RZ, 0x7610, R6 ;  /* 0x00007610ff067816 */ /* 0x000fe40000000006 */
[----:B------:R-:W-:Y:S01]  /*0b80*/  ISETP.GE.U32.AND P0, PT, R23, UR4, PT ;  /* 0x0000000417007c0c */ /* 0x000fe2000bf06070 */
[----:B------:R-:W-:Y:S02]  /*0b90*/  UMOV UR4, 0xffffffff ;  /* 0xffffffff00047882 */ /* 0x000fe40000000000 */
[----:B------:R-:W-:Y:S01]  /*0ba0*/  IMAD.U32 R4, RZ, RZ, UR4 ;  /* 0x00000004ff047e24 */ /* 0x000fe2000f8e00ff */
[----:B------:R-:W-:Y:S01]  /*0bb0*/  ISETP.GE.U32.AND.EX P0, PT, R24, UR5, PT, P0 ;  /* 0x0000000518007c0c */ /* 0x000fe2000bf06100 */
[----:B------:R-:W-:Y:S01]  /*0bc0*/  UMOV UR5, 0xffffffff ;  /* 0xffffffff00057882 */ /* 0x000fe20000000000 */
[----:B------:R-:W-:Y:S02]  /*0bd0*/  IMAD.U32 R19, RZ, RZ, UR4 ;  /* 0x00000004ff137e24 */ /* 0x000fe4000f8e00ff */
[----:B------:R1:W-:Y:S01]  /*0be0*/  STL [R1+0x9c], R4 ;  /* 0x00009c0401007387 */ /* 0x0003e20000100800 */
[----:B------:R-:W-:-:S08]  /*0bf0*/  IMAD.U32 R18, RZ, RZ, UR5 ;  /* 0x00000005ff127e24 */ /* 0x000fd0000f8e00ff */
[----:B------:R-:W-:Y:S05]  /*0c00*/  @P0 BRA `(.L_x_9) ;  /* 0x0000000400480947 */ /* 0x000fea0003800000 */
[----:B------:R-:W2:Y:S01]  /*0c10*/  LDC.64 R14, c[0x0][0x628] ;  /* 0x00018a00ff0e7b82 */ /* 0x000ea20000000a00 */
[----:B-1----:R-:W-:Y:S02]  /*0c20*/  IMAD.MOV.U32 R4, RZ, RZ, R23 ;  /* 0x000000ffff047224 */ /* 0x002fe400078e0017 */
[----:B------:R-:W-:-:S05]  /*0c30*/  IMAD.MOV.U32 R5, RZ, RZ, R24 ;  /* 0x000000ffff057224 */ /* 0x000fca00078e0018 */
[----:B------:R-:W1:Y:S08]  /*0c40*/  LDC R10, c[0x0][0x630] ;  /* 0x00018c00ff0a7b82 */ /* 0x000e700000000800 */
[----:B------:R-:W3:Y:S01]  /*0c50*/  LDC.64 R18, c[0x0][0x620] ;  /* 0x00018800ff127b82 */ /* 0x000ee20000000a00 */
[----:B--2---:R-:W-:-:S04]  /*0c60*/  ISETP.NE.U32.AND P0, PT, R14, RZ, PT ;  /* 0x000000ff0e00720c */ /* 0x004fc80003f05070 */
[----:B------:R-:W-:-:S13]  /*0c70*/  ISETP.NE.AND.EX P0, PT, R15, RZ, PT, P0 ;  /* 0x000000ff0f00720c */ /* 0x000fda0003f05300 */
[----:B-1-3--:R-:W-:Y:S05]  /*0c80*/  @!P0 BRA `(.L_x_10) ;  /* 0x0000000000288947 */ /* 0x00afea0003800000 */
[----:B------:R-:W1:Y:S02]  /*0c90*/  LDC R9, c[0x0][0x634] ;  /* 0x00018d00ff097b82 */ /* 0x000e640000000800 */
[----:B-1----:R-:W-:-:S05]  /*0ca0*/  IADD3 R9, P0, R23, R9, RZ ;  /* 0x0000000917097210 */ /* 0x002fca0007f1e0ff */
[----:B------:R-:W-:-:S04]  /*0cb0*/  IMAD.X R13, RZ, RZ, R24, P0 ;  /* 0x000000ffff0d7224 */ /* 0x000fc800000e0618 */
[----:B------:R-:W-:-:S04]  /*0cc0*/  IMAD.WIDE.U32 R4, R13, R14, RZ ;  /* 0x0000000e0d047225 */ /* 0x000fc800078e00ff */
[----:B------:R-:W-:-:S04]  /*0cd0*/  IMAD.WIDE.U32 R6, P0, R9, R15, R4 ;  /* 0x0000000f09067225 */ /* 0x000fc80007800004 */
[----:B------:R-:W-:-:S04]  /*0ce0*/  IMAD.WIDE.U32 R4, R9, R14, RZ ;  /* 0x0000000e09047225 */ /* 0x000fc800078e00ff */
[----:B------:R-:W-:Y:S01]  /*0cf0*/  IMAD.X R9, RZ, RZ, RZ, P0 ;  /* 0x000000ffff097224 */ /* 0x000fe200000e06ff */
[----:B------:R-:W-:Y:S01]  /*0d00*/  IADD3 RZ, P0, R5, R6, RZ ;  /* 0x0000000605ff7210 */ /* 0x000fe20007f1e0ff */
[----:B------:R-:W-:-:S04]  /*0d10*/  IMAD.MOV.U32 R8, RZ, RZ, R7 ;  /* 0x000000ffff087224 */ /* 0x000fc800078e0007 */
[----:B------:R-:W-:-:S08]  /*0d20*/  IMAD.WIDE.U32.X R4, R13, R15, R8, P0 ;  /* 0x0000000f0d047225 */ /* 0x000fd000000e0408 */
.L_x_10:
[----:B------:R-:W1:Y:S01]  /*0d30*/  LDC.64 R20, c[0x0][0x640] ;  /* 0x00019000ff147b82 */ /* 0x000e620000000a00 */
[-C--:B------:R-:W-:Y:S01]  /*0d40*/  SHF.R.U64 R22, R4, R10.reuse, R5 ;  /* 0x0000000a04167219 */ /* 0x080fe20000001205 */
[----:B------:R-:W-:Y:S01]  /*0d50*/  IMAD.MOV.U32 R4, RZ, RZ, R23 ;  /* 0x000000ffff047224 */ /* 0x000fe200078e0017 */
[----:B------:R-:W-:Y:S01]  /*0d60*/  SHF.R.U32.HI R3, RZ, R10, R5 ;  /* 0x0000000aff037219 */ /* 0x000fe20000011605 */
[----:B------:R-:W-:Y:S01]  /*0d70*/  IMAD.MOV.U32 R5, RZ, RZ, R24 ;  /* 0x000000ffff057224 */ /* 0x000fe200078e0018 */
[----:B------:R-:W-:Y:S01]  /*0d80*/  IADD3 R7, P0, RZ, -R22, RZ ;  /* 0x80000016ff077210 */ /* 0x000fe20007f1e0ff */
[----:B------:R-:W-:Y:S02]  /*0d90*/  IMAD R25, R11, R12, R2 ;  /* 0x0000000c0b197224 */ /* 0x000fe400078e0202 */
[----:B------:R-:W2:Y:S01]  /*0da0*/  LDC R8, c[0x0][0x618] ;  /* 0x00018600ff087b82 */ /* 0x000ea20000000800 */
[----:B------:R-:W-:Y:S02]  /*0db0*/  IMAD.MOV.U32 R11, RZ, RZ, 0x1 ;  /* 0x00000001ff0b7424 */ /* 0x000fe400078e00ff */
[----:B------:R-:W-:-:S02]  /*0dc0*/  IMAD.X R3, RZ, RZ, ~R3, P0 ;  /* 0x000000ffff037224 */ /* 0x000fc400000e0e03 */
[----:B------:R-:W-:-:S03]  /*0dd0*/  IMAD.WIDE.U32 R4, R7, R18, R4 ;  /* 0x0000001207047225 */ /* 0x000fc600078e0004 */
[----:B------:R-:W0:Y:S01]  /*0de0*/  LDC R14, c[0x0][0x608] ;  /* 0x00018200ff0e7b82 */ /* 0x000e220000000800 */
[----:B------:R-:W-:-:S04]  /*0df0*/  IMAD R6, R3, R18, RZ ;  /* 0x0000001203067224 */ /* 0x000fc800078e02ff */
[----:B------:R-:W-:-:S03]  /*0e00*/  IMAD R3, R7, R19, R6 ;  /* 0x0000001307037224 */ /* 0x000fc600078e0206 */
[----:B------:R-:W3:Y:S01]  /*0e10*/  LDC R16, c[0x0][0x658] ;  /* 0x00019600ff107b82 */ /* 0x000ee20000000800 */
[----:B------:R-:W-:Y:S01]  /*0e20*/  IMAD.IADD R3, R5, 0x1, R3 ;  /* 0x0000000105037824 */ /* 0x000fe200078e0203 */
[----:B-1----:R-:W-:Y:S01]  /*0e30*/  ISETP.NE.U32.AND P0, PT, R20, RZ, PT ;  /* 0x000000ff1400720c */ /* 0x002fe20003f05070 */
[----:B------:R-:W-:-:S03]  /*0e40*/  IMAD.MOV.U32 R5, RZ, RZ, -0x1 ;  /* 0xffffffffff057424 */ /* 0x000fc600078e00ff */
[----:B------:R-:W-:Y:S02]  /*0e50*/  ISETP.NE.AND.EX P0, PT, R21, RZ, PT, P0 ;  /* 0x000000ff1500720c */ /* 0x000fe40003f05300 */
[----:B------:R-:W1:Y:S01]  /*0e60*/  LDC R13, c[0x0][0x600] ;  /* 0x00018000ff0d7b82 */ /* 0x000e620000000800 */
[-CC-:B--2---:R-:W-:Y:S02]  /*0e70*/  SHF.R.U64 R10, R4, R8.reuse, R3.reuse ;  /* 0x00000008040a7219 */ /* 0x184fe40000001203 */
[----:B------:R-:W-:-:S05]  /*0e80*/  SHF.R.U32.HI R3, RZ, R8, R3 ;  /* 0x00000008ff037219 */ /* 0x000fca0000011603 */
[----:B------:R-:W2:Y:S01]  /*0e90*/  LDC R15, c[0x0][0x648] ;  /* 0x00019200ff0f7b82 */ /* 0x000ea20000000800 */
[-CC-:B0-----:R-:W-:Y:S02]  /*0ea0*/  SHF.R.U64 R23, R10, R14.reuse, R3.reuse ;  /* 0x0000000e0a177219 */ /* 0x181fe40000001203 */
[----:B------:R-:W-:-:S05]  /*0eb0*/  SHF.R.U32.HI R3, RZ, R14, R3 ;  /* 0x0000000eff037219 */ /* 0x000fca0000011603 */
[----:B------:R-:W0:Y:S01]  /*0ec0*/  LDC R19, c[0x0][0x638] ;  /* 0x00018e00ff137b82 */ /* 0x000e220000000800 */
[-C--:B---3--:R-:W-:Y:S02]  /*0ed0*/  SHF.L.U32 R2, R5, R16.reuse, RZ ;  /* 0x0000001005027219 */ /* 0x088fe400000006ff */
[--C-:B------:R-:W-:Y:S02]  /*0ee0*/  SHF.R.U64 R12, R23, R16, R3.reuse ;  /* 0x00000010170c7219 */ /* 0x100fe40000001203 */
[----:B------:R-:W-:Y:S02]  /*0ef0*/  LOP3.LUT R8, RZ, R2, RZ, 0x33, !PT ;  /* 0x00000002ff087212 */ /* 0x000fe400078e33ff */
[----:B------:R-:W-:Y:S01]  /*0f00*/  SHF.R.U32.HI R3, RZ, R16, R3 ;  /* 0x00000010ff037219 */ /* 0x000fe20000011603 */
[----:B------:R-:W3:Y:S01]  /*0f10*/  LDC R18, c[0x0][0x610] ;  /* 0x00018400ff127b82 */ /* 0x000ee20000000800 */
[----:B------:R-:W-:Y:S01]  /*0f20*/  IMAD.MOV.U32 R2, RZ, RZ, R12 ;  /* 0x000000ffff027224 */ /* 0x000fe200078e000c */
[----:B------:R-:W-:Y:S06]  /*0f30*/  @!P0 BRA `(.L_x_11) ;  /* 0x0000000000288947 */ /* 0x000fec0003800000 */
[----:B------:R-:W4:Y:S02]  /*0f40*/  LDC R7, c[0x0][0x64c] ;  /* 0x00019300ff077b82 */ /* 0x000f240000000800 */
[----:B----4-:R-:W-:-:S05]  /*0f50*/  IADD3 R7, P0, R12, R7, RZ ;  /* 0x000000070c077210 */ /* 0x010fca0007f1e0ff */
        /* <DEDUP_REMOVED lines=8> */
.L_x_11:
[----:B--2---:R-:W-:Y:S01]  /*0fe0*/  SHF.R.U64 R4, R2, R15, R3 ;  /* 0x0000000f02047219 */ /* 0x004fe20000001203 */
[----:B-1----:R-:W-:Y:S01]  /*0ff0*/  VIADD R5, R13, 0xffffffff ;  /* 0xffffffff0d057836 */ /* 0x002fe20000000000 */
[----:B------:R-:W-:Y:S02]  /*1000*/  SHF.L.U32 R2, R11, R16, RZ ;  /* 0x000000100b027219 */ /* 0x000fe400000006ff */
[----:B------:R-:W-:Y:S01]  /*1010*/  LOP3.LUT R3, R23, R8, RZ, 0xc0, !PT ;  /* 0x0000000817037212 */ /* 0x000fe200078ec0ff */
[----:B------:R-:W-:Y:S01]  /*1020*/  IMAD.MOV R6, RZ, RZ, -R4 ;  /* 0x000000ffff067224 */ /* 0x000fe200078e0a04 */
[----:B------:R-:W-:Y:S02]  /*1030*/  SEL R0, R0, R25, !P2 ;  /* 0x0000001900007207 */ /* 0x000fe40005000000 */
[----:B------:R-:W-:Y:S01]  /*1040*/  LOP3.LUT R5, R10, R5, RZ, 0xc0, !PT ;  /* 0x000000050a057212 */ /* 0x000fe200078ec0ff */
[----:B------:R-:W-:Y:S01]  /*1050*/  IMAD R3, R2, R4, R3 ;  /* 0x0000000402037224 */ /* 0x000fe200078e0203 */
[----:B------:R-:W-:Y:S01]  /*1060*/  R2UR UR6, R22 ;  /* 0x00000000160672ca */ /* 0x000fe200000e0000 */
[----:B0-----:R-:W-:-:S02]  /*1070*/  IMAD R2, R6, R19, R12 ;  /* 0x0000001306027224 */ /* 0x001fc400078e020c */
[----:B---3--:R-:W-:Y:S02]  /*1080*/  IMAD R0, R3, R18, R0 ;  /* 0x0000001203007224 */ /* 0x008fe400078e0200 */
[----:B------:R-:W-:Y:S02]  /*1090*/  IMAD R3, R2, R13, R5 ;  /* 0x0000000d02037224 */ /* 0x000fe400078e0205 */
[----:B------:R-:W-:-:S03]  /*10a0*/  IMAD.MOV.U32 R6, RZ, RZ, 0x1 ;  /* 0x00000001ff067424 */ /* 0x000fc600078e00ff */
[----:B------:R-:W-:Y:S02]  /*10b0*/  SEL R2, R3, R0, !P2 ;  /* 0x0000000003027207 */ /* 0x000fe40005000000 */
[----:B------:R-:W-:Y:S02]  /*10c0*/  SEL R0, R0, R3, !P2 ;  /* 0x0000000300007207 */ /* 0x000fe40005000000 */
[----:B------:R-:W-:Y:S02]  /*10d0*/  R2UR UR5, R2 ;  /* 0x00000000020572ca */ /* 0x000fe400000e0000 */
[----:B------:R-:W-:Y:S01]  /*10e0*/  R2UR UR4, R0 ;  /* 0x00000000000472ca */ /* 0x000fe200000e0000 */
[----:B------:R-:W-:-:S05]  /*10f0*/  IMAD.U32 R0, RZ, RZ, UR6 ;  /* 0x00000006ff007e24 */ /* 0x000fca000f8e00ff */
[----:B------:R2:W-:Y:S05]  /*1100*/  STL [R1+0x9c], R0 ;  /* 0x00009c0001007387 */ /* 0x0005ea0000100800 */
[----:B------:R-:W-:Y:S02]  /*1110*/  IMAD.U32 R18, RZ, RZ, UR5 ;  /* 0x00000005ff127e24 */ /* 0x000fe4000f8e00ff */
[----:B------:R-:W-:-:S07]  /*1120*/  IMAD.U32 R19, RZ, RZ, UR4 ;  /* 0x00000004ff137e24 */ /* 0x000fce000f8e00ff */
.L_x_9:
[----:B------:R-:W-:-:S08]  /*1130*/  NOP ;  /* 0x0000000000007918 */ /* 0x000fd00000000000 */
[----:B------:R-:W3:Y:S02]  /*1140*/  USETMAXREG.TRY_ALLOC.CTAPOOL UP0, 0xf0 ;  /* 0x000000f0000079c8 */ /* 0x000ee40008000600 */
[----:B---3--:R-:W-:-:S13]  /*1150*/  PLOP3.LUT P0, PT, PT, PT, UP0, 0x80, 0x0 ;  /* 0x000000000000781c */ /* 0x008fda0003f0f008 */
[----:B------:R-:W-:Y:S05]  /*1160*/  @!P0 BRA `(.L_x_9) ;  /* 0xfffffffc00f08947 */ /* 0x000fea000383ffff */
[----:B------:R-:W-:Y:S02]  /*1170*/  ULDC.64 UR4, c[0x0][0x598] ;  /* 0x0001660000047ab9 */ /* 0x000fe40000000a00 */
[----:B------:R-:W-:-:S04]  /*1180*/  ISETP.NE.U32.AND P0, PT, RZ, UR4, PT ;  /* 0x00000004ff007c0c */ /* 0x000fc8000bf05070 */
[----:B------:R-:W-:-:S13]  /*1190*/  ISETP.NE.AND.EX P0, PT, RZ, UR5, PT, P0 ;  /* 0x00000005ff007c0c */ /* 0x000fda000bf05300 */
[----:B------:R-:W-:Y:S05]  /*11a0*/  @!P0 BRA `(.L_x_12) ;  /* 0x0000000000248947 */ /* 0x000fea0003800000 */
[----:B------:R-:W3:Y:S01]  /*11b0*/  LDC.64 R2, c[0x0][0x598] ;  /* 0x00016600ff027b82 */ /* 0x000ee20000000a00 */
[----:B------:R-:W-:Y:S02]  /*11c0*/  ULDC.64 UR4, c[0x0][0x208] ;  /* 0x0000820000047ab9 */ /* 0x000fe40000000a00 */
[----:B---3--:R-:W3:Y:S02]  /*11d0*/  LDG.E.64 R2, desc[UR4][R2.64] ;  /* 0x0000000402027981 */ /* 0x008ee4000c1e1b00 */
[----:B---3--:R-:W-:-:S04]  /*11e0*/  ISETP.NE.U32.AND P0, PT, R2, RZ, PT ;  /* 0x000000ff0200720c */ /* 0x008fc80003f05070 */
[----:B------:R-:W-:-:S13]  /*11f0*/  ISETP.NE.AND.EX P0, PT, R3, RZ, PT, P0 ;  /* 0x000000ff0300720c */ /* 0x000fda0003f05300 */
[----:B------:R-:W-:Y:S05]  /*1200*/  @!P0 BRA `(.L_x_12) ;  /* 0x00000000000c8947 */ /* 0x000fea0003800000 */
[----:B------:R-:W-:Y:S02]  /*1210*/  ULDC.64 UR4, c[0x0][0x208] ;  /* 0x0000820000047ab9 */ /* 0x000fe40000000a00 */
[----:B------:R3:W5:Y:S01]  /*1220*/  LD.E R2, desc[UR4][R2.64] ;  /* 0x0000000402027980 */ /* 0x000762000c101900 */
[----:B------:R-:W-:Y:S05]  /*1230*/  BRA `(.L_x_13) ;  /* 0x0000000000287947 */ /* 0x000fea0003800000 */
.L_x_12:
[----:B------:R-:W-:Y:S02]  /*1240*/  ULDC.64 UR4, c[0x0][0x588] ;  /* 0x0001620000047ab9 */ /* 0x000fe40000000a00 */
[----:B------:R-:W-:-:S04]  /*1250*/  ISETP.NE.U32.AND P0, PT, RZ, UR4, PT ;  /* 0x00000004ff007c0c */ /* 0x000fc8000bf05070 */
[----:B------:R-:W-:-:S13]  /*1260*/  ISETP.NE.AND.EX P0, PT, RZ, UR5, PT, P0 ;  /* 0x00000005ff007c0c */ /* 0x000fda000bf05300 */
[----:B------:R-:W-:Y:S05]  /*1270*/  @!P0 BRA `(.L_x_14) ;  /* 0x0000000000108947 */ /* 0x000fea0003800000 */
[----:B------:R-:W3:Y:S01]  /*1280*/  LDC.64 R2, c[0x0][0x588] ;  /* 0x00016200ff027b82 */ /* 0x000ee20000000a00 */
[----:B------:R-:W-:Y:S02]  /*1290*/  ULDC.64 UR4, c[0x0][0x208] ;  /* 0x0000820000047ab9 */ /* 0x000fe40000000a00 */
[----:B---3--:R4:W5:Y:S01]  /*12a0*/  LDG.E R2, desc[UR4][R2.64] ;  /* 0x0000000402027981 */ /* 0x008962000c1e1900 */
[----:B------:R-:W-:Y:S05]  /*12b0*/  BRA `(.L_x_13) ;  /* 0x0000000000087947 */ /* 0x000fea0003800000 */
.L_x_14:
[----:B------:R-:W-:Y:S02]  /*12c0*/  ULDC UR4, c[0x0][0x580] ;  /* 0x0001600000047ab9 */ /* 0x000fe40000000800 */
[----:B------:R-:W-:-:S07]  /*12d0*/  IMAD.U32 R2, RZ, RZ, UR4 ;  /* 0x00000004ff027e24 */ /* 0x000fce000f8e00ff */
.L_x_13:
[----:B------:R-:W-:Y:S02]  /*12e0*/  ULDC.64 UR4, c[0x0][0x5a0] ;  /* 0x0001680000047ab9 */ /* 0x000fe40000000a00 */
[----:B------:R-:W-:-:S04]  /*12f0*/  ISETP.NE.U32.AND P0, PT, RZ, UR4, PT ;  /* 0x00000004ff007c0c */ /* 0x000fc8000bf05070 */
[----:B------:R-:W-:-:S13]  /*1300*/  ISETP.NE.AND.EX P0, PT, RZ, UR5, PT, P0 ;  /* 0x00000005ff007c0c */ /* 0x000fda000bf05300 */
[----:B------:R-:W-:Y:S05]  /*1310*/  @!P0 BRA `(.L_x_15) ;  /* 0x0000000000248947 */ /* 0x000fea0003800000 */
[----:B-1----:R-:W1:Y:S01]  /*1320*/  LDC.64 R4, c[0x0][0x5a0] ;  /* 0x00016800ff047b82 */ /* 0x002e620000000a00 */
[----:B------:R-:W-:Y:S02]  /*1330*/  ULDC.64 UR4, c[0x0][0x208] ;  /* 0x0000820000047ab9 */ /* 0x000fe40000000a00 */
[----:B-1----:R-:W2:Y:S02]  /*1340*/  LDG.E.64 R4, desc[UR4][R4.64] ;  /* 0x0000000404047981 */ /* 0x002ea4000c1e1b00 */
[----:B--2---:R-:W-:-:S04]  /*1350*/  ISETP.NE.U32.AND P0, PT, R4, RZ, PT ;  /* 0x000000ff0400720c */ /* 0x004fc80003f05070 */
[----:B------:R-:W-:-:S13]  /*1360*/  ISETP.NE.AND.EX P0, PT, R5, RZ, PT, P0 ;  /* 0x000000ff0500720c */ /* 0x000fda0003f05300 */
[----:B------:R-:W-:Y:S05]  /*1370*/  @!P0 BRA `(.L_x_15) ;  /* 0x00000000000c8947 */ /* 0x000fea0003800000 */
[----:B------:R-:W-:Y:S02]  /*1380*/  ULDC.64 UR4, c[0x0][0x208] ;  /* 0x0000820000047ab9 */ /* 0x000fe40000000a00 */
[----:B------:R1:W5:Y:S01]  /*1390*/  LD.E R16, desc[UR4][R4.64] ;  /* 0x0000000404107980 */ /* 0x000362000c101900 */
[----:B------:R-:W-:Y:S05]  /*13a0*/  BRA `(.L_x_16) ;  /* 0x0000000000287947 */ /* 0x000fea0003800000 */
.L_x_15:
[----:B------:R-:W-:Y:S02]  /*13b0*/  ULDC.64 UR4, c[0x0][0x590] ;  /* 0x0001640000047ab9 */ /* 0x000fe40000000a00 */
[----:B------:R-:W-:-:S04]  /*13c0*/  ISETP.NE.U32.AND P0, PT, RZ, UR4, PT ;  /* 0x00000004ff007c0c */ /* 0x000fc8000bf05070 */
[----:B------:R-:W-:-:S13]  /*13d0*/  ISETP.NE.AND.EX P0, PT, RZ, UR5, PT, P0 ;  /* 0x00000005ff007c0c */ /* 0x000fda000bf05300 */
[----:B------:R-:W-:Y:S05]  /*13e0*/  @!P0 BRA `(.L_x_17) ;  /* 0x0000000000108947 */ /* 0x000fea0003800000 */
[----:B-1----:R-:W1:Y:S01]  /*13f0*/  LDC.64 R4, c[0x0][0x590] ;  /* 0x00016400ff047b82 */ /* 0x002e620000000a00 */
[----:B------:R-:W-:Y:S02]  /*1400*/  ULDC.64 UR4, c[0x0][0x208] ;  /* 0x0000820000047ab9 */ /* 0x000fe40000000a00 */
[----:B-1----:R1:W5:Y:S01]  /*1410*/  LDG.E R16, desc[UR4][R4.64] ;  /* 0x0000000404107981 */ /* 0x002362000c1e1900 */
[----:B------:R-:W-:Y:S05]  /*1420*/  BRA `(.L_x_16) ;  /* 0x0000000000087947 */ /* 0x000fea0003800000 */
.L_x_17:
[----:B------:R-:W-:Y:S02]  /*1430*/  ULDC UR4, c[0x0][0x584] ;  /* 0x0001610000047ab9 */ /* 0x000fe40000000800 */
[----:B------:R-:W-:-:S07]  /*1440*/  IMAD.U32 R16, RZ, RZ, UR4 ;  /* 0x00000004ff107e24 */ /* 0x000fce000f8e00ff */
.L_x_16:
[----:B------:R-:W-:-:S13]  /*1450*/  LOP3.LUT P0, RZ, R6, 0xff, RZ, 0xc0, !PT ;  /* 0x000000ff06ff7812 */ /* 0x000fda000780c0ff */
[----:B------:R-:W-:Y:S05]  /*1460*/  @!P0 EXIT ;  /* 0x000000000000894d */ /* 0x000fea0003800000 */
[----:B------:R-:W-:Y:S02]  /*1470*/  ULDC UR4, c[0x0][0x28c] ;  /* 0x0000a30000047ab9 */ /* 0x000fe40000000800 */
[----:B------:R-:W-:-:S04]  /*1480*/  UIADD3 UR4, UR4, 0xf, URZ ;  /* 0x0000000f04047890 */ /* 0x000fc8000fffe03f */
[----:B------:R-:W-:-:S04]  /*1490*/  USHF.R.S32.HI UR5, URZ, 0x1f, UR4 ;  /* 0x0000001f3f057899 */ /* 0x000fc80008011404 */
[----:B------:R-:W-:-:S03]  /*14a0*/  ULEA.HI UR5, UR5, UR4, URZ, 0x4 ;  /* 0x0000000405057291 */ /* 0x000fc6000f8f203f */
[----:B------:R-:W-:Y:S01]  /*14b0*/  UMOV UR4, URZ ;  /* 0x0000003f00047c82 */ /* 0x000fe20008000000 */
[----:B------:R-:W-:Y:S01]  /*14c0*/  USHF.R.S32.HI UR6, URZ, 0x4, UR5 ;  /* 0x000000043f067899 */ /* 0x000fe20008011405 */
[----:B---34-:R-:W-:Y:S02]  /*14d0*/  IMAD.U32 R3, RZ, RZ, UR4 ;  /* 0x00000004ff037e24 */ /* 0x018fe4000f8e00ff */
[----:B------:R-:W-:Y:S02]  /*14e0*/  UMOV UR5, URZ ;  /* 0x0000003f00057c82 */ /* 0x000fe40008000000 */
[----:B--2---:R-:W-:Y:S02]  /*14f0*/  IMAD.U32 R0, RZ, RZ, UR5 ;  /* 0x00000005ff007e24 */ /* 0x004fe4000f8e00ff */
[----:B-1----:R-:W-:-:S05]  /*1500*/  IMAD.U32 R4, RZ, RZ, UR6 ;  /* 0x00000006ff047e24 */ /* 0x002fca000f8e00ff */
[----:B------:R1:W-:Y:S04]  /*1510*/  STL [R1+0xbc], R4 ;  /* 0x0000bc0401007387 */ /* 0x0003e80000100800 */
[----:B------:R1:W-:Y:S04]  /*1520*/  STL [R1+0xb8], R0 ;  /* 0x0000b80001007387 */ /* 0x0003e80000100800 */
[----:B------:R1:W-:Y:S02]  /*1530*/  STL [R1+0xac], R3 ;  /* 0x0000ac0301007387 */ /* 0x0003e40000100800 */
.L_x_515:
[----:B-1----:R-:W1:Y:S01]  /*1540*/  S2R R0, SR_TID.X ;  /* 0x0000000000007919 */ /* 0x002e620000002100 */
[----:B------:R-:W2:Y:S01]  /*1550*/  S2UR UR6, SR_CgaCtaId ;  /* 0x00000000000679c3 */ /* 0x000ea20000008800 */
[----:B------:R-:W-:Y:S02]  /*1560*/  UMOV UR61, 0x400 ;  /* 0x00000400003d7882 */ /* 0x000fe40000000000 */
[----:B--2---:R-:W-:Y:S01]  /*1570*/  ULEA UR61, UR6, UR61, 0x18 ;  /* 0x0000003d063d7291 */ /* 0x004fe2000f8ec03f */
[----:B-1----:R-:W-:-:S04]  /*1580*/  LOP3.LUT R0, R0, 0x80, RZ, 0xc0, !PT ;  /* 0x0000008000007812 */ /* 0x002fc800078ec0ff */
[----:B------:R-:W-:-:S06]  /*1590*/  SHF.R.U32.HI R0, RZ, 0x7, R0 ;  /* 0x00000007ff007819 */ /* 0x000fcc0000011600 */
[----:B------:R-:W1:Y:S02]  /*15a0*/  SHFL.IDX PT, R0, R0, RZ, 0x1f ;  /* 0x00001fff00007589 */ /* 0x000e6400000e0000 */
[----:B-1----:R-:W-:-:S13]  /*15b0*/  R2UR UR4, R0 ;  /* 0x00000000000472ca */ /* 0x002fda00000e0000 */
[----:B------:R-:W-:-:S04]  /*15c0*/  ULEA.HI UR5, UR4, UR4, URZ, 0x1 ;  /* 0x0000000404057291 */ /* 0x000fc8000f8f083f */
[----:B------:R-:W-:-:S04]  /*15d0*/  ULOP3.LUT UR5, UR5, 0x1ffffe, URZ, 0xc0, !UPT ;  /* 0x001ffffe05057892 */ /* 0x000fc8000f8ec03f */
[----:B------:R-:W-:-:S03]  /*15e0*/  UIADD3 UR5, UR4, -UR5, URZ ;  /* 0x8000000504057290 */ /* 0x000fc6000fffe03f */
[----:B------:R-:W-:Y:S01]  /*15f0*/  ULDC UR4, c[0x0][0x28c] ;  /* 0x0000a30000047ab9 */ /* 0x000fe20000000800 */
[----:B------:R-:W-:Y:S01]  /*1600*/  ULEA UR5, UR5, UR61, 0xb ;  /* 0x0000003d05057291 */ /* 0x000fe2000f8e583f */
[----:B------:R-:W-:-:S03]  /*1610*/  ISETP.LT.AND P0, PT, RZ, UR4, PT ;  /* 0x00000004ff007c0c */ /* 0x000fc6000bf01270 */
[----:B------:R-:W-:-:S04]  /*1620*/  UIADD3 UR5, UR5, 0x200, URZ ;  /* 0x0000020005057890 */ /* 0x000fc8000fffe03f */
[----:B------:R-:W-:-:S04]  /*1630*/  USHF.R.U32.HI UR5, URZ, 0x4, UR5 ;  /* 0x000000043f057899 */ /* 0x000fc80008011605 */
[----:B------:R-:W-:Y:S02]  /*1640*/  ULOP3.LUT UR36, UR5, 0x3fff, URZ, 0xc0, !UPT ;  /* 0x00003fff05247892 */ /* 0x000fe4000f8ec03f */
[----:B0--345:R-:W-:Y:S10]  /*1650*/  @P0 BRA `(.L_x_18) ;  /* 0x0000000000400947 */ /* 0x039ff40003800000 */
[----:B------:R-:W-:Y:S01]  /*1660*/  MOV R0, 0x0 ;  /* 0x0000000000007802 */ /* 0x000fe20000000f00 */
[----:B------:R-:W-:Y:S01]  /*1670*/  ULDC.64 UR4, c[0x4][0x68] ;  /* 0x01001a0000047ab9 */ /* 0x000fe20000000a00 */
[----:B------:R-:W-:Y:S01]  /*1680*/  ULDC.64 UR6, c[0x4][0x8] ;  /* 0x0100020000067ab9 */ /* 0x000fe20000000a00 */
[----:B------:R-:W-:Y:S01]  /*1690*/  IMAD.U32 R4, RZ, RZ, UR4 ;  /* 0x00000004ff047e24 */ /* 0x000fe2000f8e00ff */
[----:B------:R1:W2:Y:S01]  /*16a0*/  LDC.64 R14, c[0x4][R0] ;  /* 0x01000000000e7b82 */ /* 0x0002a20000000a00 */
[----:B------:R-:W-:Y:S01]  /*16b0*/  IMAD.U32 R5, RZ, RZ, UR5 ;  /* 0x00000005ff057e24 */ /* 0x000fe2000f8e00ff */
[----:B------:R-:W-:Y:S01]  /*16c0*/  ULDC.64 UR4, c[0x4][0x70] ;  /* 0x01001c0000047ab9 */ /* 0x000fe20000000a00 */
[----:B------:R-:W-:Y:S02]  /*16d0*/  IMAD.U32 R10, RZ, RZ, UR6 ;  /* 0x00000006ff0a7e24 */ /* 0x000fe4000f8e00ff */
[----:B------:R-:W-:Y:S02]  /*16e0*/  IMAD.U32 R6, RZ, RZ, UR4 ;  /* 0x00000004ff067e24 */ /* 0x000fe4000f8e00ff */
[----:B------:R-:W-:-:S02]  /*16f0*/  IMAD.U32 R7, RZ, RZ, UR5 ;  /* 0x00000005ff077e24 */ /* 0x000fc4000f8e00ff */
[----:B------:R-:W-:Y:S02]  /*1700*/  IMAD.U32 R11, RZ, RZ, UR7 ;  /* 0x00000007ff0b7e24 */ /* 0x000fe4000f8e00ff */
[----:B------:R-:W-:Y:S02]  /*1710*/  IMAD.MOV.U32 R8, RZ, RZ, 0x1e1 ;  /* 0x000001e1ff087424 */ /* 0x000fe400078e00ff */
[----:B------:R-:W-:Y:S02]  /*1720*/  IMAD.MOV.U32 R12, RZ, RZ, 0x1 ;  /* 0x00000001ff0c7424 */ /* 0x000fe400078e00ff */
[----:B-1----:R-:W-:-:S07]  /*1730*/  IMAD.MOV.U32 R13, RZ, RZ, RZ ;  /* 0x000000ffff0d7224 */ /* 0x002fce00078e00ff */
[----:B------:R-:W-:-:S07]  /*1740*/  LEPC R20, `(.L_x_18) ;  /* 0x000000001014794e */ /* 0x000fce0000000000 */
[----:B0-2--5:R-:W-:Y:S05]  /*1750*/  CALL.ABS.NOINC R14 ;  /* 0x000000000e007343 */ /* 0x025fea0003c00000 */
.L_x_18:
[----:B------:R-:W2:Y:S02]  /*1760*/  LDL R20, [R1+0x8c] ;  /* 0x00008c0001147983 */ /* 0x000ea40000100800 */
[----:B--2---:R-:W-:-:S13]  /*1770*/  R2UR UR4, R20 ;  /* 0x00000000140472ca */ /* 0x004fda00000e0000 */
[----:B------:R-:W-:-:S06]  /*1780*/  ULOP3.LUT UR4, UR4, 0x1, URZ, 0xfc, !UPT ;  /* 0x0000000104047892 */ /* 0x000fcc000f8efc3f */
[----:B------:R-:W-:-:S05]  /*1790*/  IMAD.U32 R0, RZ, RZ, UR4 ;  /* 0x00000004ff007e24 */ /* 0x000fca000f8e00ff */
[----:B------:R-:W-:-:S13]  /*17a0*/  ISETP.NE.AND P0, PT, R0, 0x3, PT ;  /* 0x000000030000780c */ /* 0x000fda0003f05270 */
[----:B------:R-:W-:Y:S05]  /*17b0*/  @!P0 BRA `(.L_x_19) ;  /* 0x0000000000048947 */ /* 0x000fea0003800000 */
[----:B------:R-:W-:Y:S01]  /*17c0*/  BPT.TRAP 0x1 ;  /* 0x000000040000795c */ /* 0x000fe20000300000 */
.L_x_19:
[----:B------:R-:W2:Y:S04]  /*17d0*/  LDL R3, [R1+0xac] ;  /* 0x0000ac0001037983 */ /* 0x000ea80000100800 */
[----:B------:R-:W3:Y:S01]  /*17e0*/  LDL R0, [R1+0xb8] ;  /* 0x0000b80001007983 */ /* 0x000ee20000100800 */
[----:B--2---:R-:W-:Y:S02]  /*17f0*/  R2UR UR5, R3 ;  /* 0x00000000030572ca */ /* 0x004fe400000e0000 */
[----:B---3--:R-:W-:-:S11]  /*1800*/  R2UR UR4, R0 ;  /* 0x00000000000472ca */ /* 0x008fd600000e0000 */
[----:B------:R-:W-:Y:S02]  /*1810*/  IMAD.U32 R3, RZ, RZ, UR5 ;  /* 0x00000005ff037e24 */ /* 0x000fe4000f8e00ff */
[----:B------:R-:W-:-:S03]  /*1820*/  IMAD.U32 R0, RZ, RZ, UR4 ;  /* 0x00000004ff007e24 */ /* 0x000fc6000f8e00ff */
[----:B------:R-:W-:Y:S02]  /*1830*/  LEA R3, R3, UR61, 0x3 ;  /* 0x0000003d03037c11 */ /* 0x000fe4000f8e18ff */
[----:B------:R-:W-:-:S04]  /*1840*/  SHF.L.U32 R0, R0, 0x1f, RZ ;  /* 0x0000001f00007819 */ /* 0x000fc800000006ff */
[----:B------:R1:W2:Y:S01]  /*1850*/  SYNCS.PHASECHK.TRANS64.TRYWAIT P1, [R3+URZ], R0 ;  /* 0x00000000030075a7 */ /* 0x0002a2000802017f */
[----:B------:R-:W-:Y:S05]  /*1860*/  @!P0 BRA `(.L_x_20) ;  /* 0x0000000000048947 */ /* 0x000fea0003800000 */
[----:B------:R-:W-:Y:S01]  /*1870*/  BPT.TRAP 0x1 ;  /* 0x000000040000795c */ /* 0x000fe20000300000 */
.L_x_20:
[----:B--2---:R-:W-:Y:S05]  /*1880*/  @P1 BRA `(.L_x_21) ;  /* 0x0000000000081947 */ /* 0x004fea0003800000 */
[----:B------:R-:W2:Y:S02]  /*1890*/  SYNCS.PHASECHK.TRANS64.TRYWAIT P1, [R3+URZ], R0 ;  /* 0x00000000030075a7 */ /* 0x000ea4000802017f */
[----:B--2---:R-:W-:Y:S05]  /*18a0*/  @!P1 BRA `(.L_x_22) ;  /* 0x0000015000a89947 */ /* 0x004fea0003800000 */
.L_x_21:
[----:B------:R-:W3:Y:S02]  /*18b0*/  LDL R4, [R1+0xbc] ;  /* 0x0000bc0001047983 */ /* 0x000ee40000100800 */
[----:B---3--:R-:W-:-:S13]  /*18c0*/  R2UR UR5, R4 ;  /* 0x00000000040572ca */ /* 0x008fda00000e0000 */
[----:B------:R-:W-:-:S04]  /*18d0*/  UISETP.LT.AND UP0, UPT, UR5, 0x1, UPT ;  /* 0x000000010500788c */ /* 0x000fc8000bf01270 */
[----:B------:R-:W-:-:S06]  /*18e0*/  USEL UR4, UR5, 0x1, UP0 ;  /* 0x0000000105047887 */ /* 0x000fcc0008000000 */
[----:B------:R-:W-:-:S05]  /*18f0*/  IMAD.U32 R8, RZ, RZ, UR4 ;  /* 0x00000004ff087e24 */ /* 0x000fca000f8e00ff */
[----:B------:R-:W-:Y:S01]  /*1900*/  IADD3 R8, -R8, UR5, RZ ;  /* 0x0000000508087c10 */ /* 0x000fe2000fffe1ff */
[----:B------:R-:W-:Y:S05]  /*1910*/  WARPSYNC.ALL ;  /* 0x0000000000007948 */ /* 0x000fea0003800000 */
[----:B------:R-:W-:Y:S01]  /*1920*/  ISETP.GE.AND P1, PT, R8, 0x1, PT ;  /* 0x000000010800780c */ /* 0x000fe20003f26270 */
[----:B------:R-:W3:Y:S01]  /*1930*/  LDL R4, [R1+0xac] ;  /* 0x0000ac0001047983 */ /* 0x000ee20000100800 */
[----:B------:R-:W-:Y:S01]  /*1940*/  UIADD3 UR4, UR61, 0x1c200, URZ ;  /* 0x0001c2003d047890 */ /* 0x000fe2000fffe03f */
[----:B0-----:R-:W-:Y:S01]  /*1950*/  WARPGROUP.ARRIVE ;  /* 0x00000000000079c5 */ /* 0x001fe20000000000 */
[----:B------:R-:W-:-:S02]  /*1960*/  ULOP3.LUT UR5, UR36, 0x10000, URZ, 0xfc, !UPT ;  /* 0x0001000024057892 */ /* 0x000fc4000f8efc3f */
[----:B------:R-:W-:Y:S01]  /*1970*/  USHF.R.U32.HI UR4, URZ, 0x4, UR4 ;  /* 0x000000043f047899 */ /* 0x000fe20008011604 */
[----:B------:R-:W-:Y:S01]  /*1980*/  UMOV UR13, 0xc0000010 ;  /* 0xc0000010000d7882 */ /* 0x000fe20000000000 */
[----:B------:R-:W-:Y:S02]  /*1990*/  UMOV UR15, 0xc0000010 ;  /* 0xc0000010000f7882 */ /* 0x000fe40000000000 */
[----:B------:R-:W-:Y:S01]  /*19a0*/  ULOP3.LUT UR4, UR4, 0x3fff, URZ, 0xc0, !UPT ;  /* 0x00003fff04047892 */ /* 0x000fe2000f8ec03f */
[----:B------:R-:W-:Y:S01]  /*19b0*/  IMAD.U32 R6, RZ, RZ, UR5 ;  /* 0x00000005ff067e24 */ /* 0x000fe2000f8e00ff */
[----:B------:R-:W-:Y:S01]  /*19c0*/  UMOV UR49, UR13 ;  /* 0x0000000d00317c82 */ /* 0x000fe20008000000 */
[----:B------:R-:W-:Y:S01]  /*19d0*/  UMOV UR51, 0xc0000010 ;  /* 0xc000001000337882 */ /* 0x000fe20000000000 */
[----:B------:R-:W-:Y:S01]  /*19e0*/  ULOP3.LUT UR7, UR4, 0x10000, URZ, 0xfc, !UPT ;  /* 0x0001000004077892 */ /* 0x000fe2000f8efc3f */
[----:B------:R-:W-:Y:S01]  /*19f0*/  UMOV UR57, UR13 ;  /* 0x0000000d00397c82 */ /* 0x000fe20008000000 */
[----:B------:R-:W-:Y:S01]  /*1a00*/  UMOV UR59, 0xc0000010 ;  /* 0xc0000010003b7882 */ /* 0x000fe20000000000 */
[----:B------:R-:W-:Y:S01]  /*1a10*/  UMOV UR17, UR13 ;  /* 0x0000000d00117c82 */ /* 0x000fe20008000000 */
[----:B------:R-:W-:-:S02]  /*1a20*/  UMOV UR19, 0xc0000010 ;  /* 0xc000001000137882 */ /* 0x000fc40000000000 */
[----:B------:R-:W-:Y:S01]  /*1a30*/  IMAD.U32 R7, RZ, RZ, UR7 ;  /* 0x00000007ff077e24 */ /* 0x000fe2000f8e00ff */
[----:B------:R-:W-:Y:S01]  /*1a40*/  UMOV UR9, UR13 ;  /* 0x0000000d00097c82 */ /* 0x000fe20008000000 */
[----:B------:R-:W-:Y:S01]  /*1a50*/  UMOV UR11, 0xc0000010 ;  /* 0xc0000010000b7882 */ /* 0x000fe20000000000 */
        /* <DEDUP_REMOVED lines=16> */
[----:B---3--:R-:W-:-:S13]  /*1b60*/  R2UR UR6, R4 ;  /* 0x00000000040672ca */ /* 0x008fda00000e0000 */
[----:B------:R-:W-:Y:S02]  /*1b70*/  ULEA UR12, UR6, UR5, 0x9 ;  /* 0x00000005060c7291 */ /* 0x000fe4000f8e483f */
[----:B------:R-:W-:Y:S01]  /*1b80*/  UIMAD UR14, UR6, 0x1e0, UR7 ;  /* 0x000001e0060e78a4 */ /* 0x000fe2000f8e0207 */
[----:B------:R-:W-:Y:S02]  /*1b90*/  UMOV UR5, UR13 ;  /* 0x0000000d00057c82 */ /* 0x000fe40008000000 */
[----:B------:R-:W-:Y:S01]  /*1ba0*/  UMOV UR7, UR51 ;  /* 0x0000003300077c82 */ /* 0x000fe20008000000 */
[----:B------:R-:W-:Y:S01]  /*1bb0*/  UIADD3 UR6, UR14, 0x20, URZ ;  /* 0x000000200e067890 */ /* 0x000fe2000fffe03f */
[----:B------:R-:W-:Y:S01]  /*1bc0*/  UMOV UR48, UR12 ;  /* 0x0000000c00307c82 */ /* 0x000fe20008000000 */
[----:B------:R-:W-:-:S03]  /*1bd0*/  UIADD3 UR58, UR14, 0x40, URZ ;  /* 0x000000400e3a7890 */ /* 0x000fc6000fffe03f */
[----:B------:R-:W-:Y:S01]  /*1be0*/  HGMMA.64x16x16.F32 R24, gdesc[UR12], RZ, !UPT, gsb0 ;  /* 0x002000000c1879f0 */ /* 0x000fe2000c0008ff */
[----:B------:R-:W-:Y:S01]  /*1bf0*/  UMOV UR56, UR12 ;  /* 0x0000000c00387c82 */ /* 0x000fe20008000000 */
[----:B------:R-:W-:Y:S01]  /*1c00*/  UMOV UR50, UR6 ;  /* 0x0000000600327c82 */ /* 0x000fe20008000000 */
[----:B------:R-:W-:Y:S01]  /*1c10*/  UIADD3 UR10, UR14, 0x60, URZ ;  /* 0x000000600e0a7890 */ /* 0x000fe2000fffe03f */
[----:B------:R-:W-:Y:S01]  /*1c20*/  UMOV UR6, UR50 ;  /* 0x0000003200067c82 */ /* 0x000fe20008000000 */
[----:B------:R-:W-:Y:S01]  /*1c30*/  UMOV UR4, UR12 ;  /* 0x0000000c00047c82 */ /* 0x000fe20008000000 */
[----:B------:R-:W-:Y:S01]  /*1c40*/  UIADD3 UR18, UR14, 0x80, URZ ;  /* 0x000000800e127890 */ /* 0x000fe2000fffe03f */
        /* <DEDUP_REMOVED lines=18> */
[----:B------:R-:W-:-:S02]  /*1d70*/  WARPGROUP.DEPBAR.LE gsb0, 0x0 ;  /* 0x00008000000079c5 */ /* 0x000fc40000010000 */
[----:B------:R-:W-:Y:S04]  /*1d80*/  STL.64 [R1+0x60], R24 ;  /* 0x0000601801007387 */ /* 0x000fe80000100a00 */
[----:B------:R-:W-:Y:S04]  /*1d90*/  STL.64 [R1+0x68], R26 ;  /* 0x0000681a01007387 */ /* 0x000fe80000100a00 */
[----:B------:R-:W-:Y:S04]  /*1da0*/  STL.64 [R1+0x70], R28 ;  /* 0x0000701c01007387 */ /* 0x000fe80000100a00 */
[----:B------:R0:W-:Y:S02]  /*1db0*/  STL.64 [R1+0x78], R30 ;  /* 0x0000781e01007387 */ /* 0x0001e40000100a00 */
[----:B0-----:R-:W-:-:S06]  /*1dc0*/  WARPGROUP.ARRIVE ;  /* 0x00000000000079c5 */ /* 0x001fcc0000000000 */
[----:B------:R-:W-:Y:S01]  /*1dd0*/  HGMMA.64x16x16.F32 R24, gdesc[UR48], RZ, !UPT, gsb0 ;  /* 0x00200000301879f0 */ /* 0x000fe2000c0008ff */
[----:B------:R-:W-:Y:S01]  /*1de0*/  UIADD3 UR50, UR14, 0x1a0, URZ ;  /* 0x000001a00e327890 */ /* 0x000fe2000fffe03f */
[----:B------:R-:W-:Y:S01]  /*1df0*/  UMOV UR48, UR12 ;  /* 0x0000000c00307c82 */ /* 0x000fe20008000000 */
[----:B------:R-:W-:Y:S01]  /*1e00*/  UMOV UR49, UR13 ;  /* 0x0000000d00317c82 */ /* 0x000fe20008000000 */
[----:B------:R-:W-:Y:S01]  /*1e10*/  UMOV UR51, 0xc0000010 ;  /* 0xc000001000337882 */ /* 0x000fe20000000000 */
[----:B------:R-:W-:Y:S02]  /*1e20*/  WARPGROUP.DEPBAR.LE gsb0, 0x0 ;  /* 0x00008000000079c5 */ /* 0x000fe40000010000 */
[----:B------:R-:W-:Y:S01]  /*1e30*/  WARPGROUP.ARRIVE ;  /* 0x00000000000079c5 */ /* 0x000fe20000000000 */
[----:B------:R-:W-:Y:S04]  /*1e40*/  STL.64 [R1+0x20], R24 ;  /* 0x0000201801007387 */ /* 0x000fe80000100a00 */
[----:B------:R-:W-:Y:S01]  /*1e50*/  STL.64 [R1+0x28], R26 ;  /* 0x0000281a01007387 */ /* 0x000fe20000100a00 */
[----:B------:R-:W-:Y:S01]  /*1e60*/  HGMMA.64x16x16.F32 R224, gdesc[UR56], RZ, !UPT, gsb0 ;  /* 0x0020000038e079f0 */ /* 0x000fe2000c0008ff */
[----:B------:R-:W-:Y:S01]  /*1e70*/  UMOV UR56, UR6 ;  /* 0x0000000600387c82 */ /* 0x000fe20008000000 */
[----:B------:R-:W-:Y:S01]  /*1e80*/  UMOV UR57, UR7 ;  /* 0x0000000700397c82 */ /* 0x000fe20008000000 */
[----:B------:R-:W-:Y:S01]  /*1e90*/  UMOV UR6, UR10 ;  /* 0x0000000a00067c82 */ /* 0x000fe20008000000 */
[----:B------:R-:W-:Y:S01]  /*1ea0*/  UMOV UR7, 0xc0000010 ;  /* 0xc000001000077882 */ /* 0x000fe20000000000 */
[----:B------:R-:W-:Y:S01]  /*1eb0*/  UMOV UR10, UR22 ;  /* 0x00000016000a7c82 */ /* 0x000fe20008000000 */
[----:B------:R-:W-:Y:S04]  /*1ec0*/  STL.64 [R1+0x30], R28 ;  /* 0x0000301c01007387 */ /* 0x000fe80000100a00 */
[----:B------:R0:W-:Y:S01]  /*1ed0*/  STL.64 [R1+0x38], R30 ;  /* 0x0000381e01007387 */ /* 0x0001e20000100a00 */
[----:B------:R-:W-:-:S02]  /*1ee0*/  WARPGROUP.DEPBAR.LE gsb0, 0x0 ;  /* 0x00008000000079c5 */ /* 0x000fc40000010000 */
[----:B------:R-:W-:Y:S01]  /*1ef0*/  WARPGROUP.ARRIVE ;  /* 0x00000000000079c5 */ /* 0x000fe20000000000 */
[----:B------:R-:W-:Y:S04]  /*1f00*/  STL.64 [R1+0xc8], R230 ;  /* 0x0000c8e601007387 */ /* 0x000fe80000100a00 */
[----:B------:R3:W-:Y:S01]  /*1f10*/  STL.64 [R1+0xc0], R228 ;  /* 0x0000c0e401007387 */ /* 0x0007e20000100a00 */
[----:B------:R-:W-:Y:S01]  /*1f20*/  HGMMA.64x16x16.F32 R208, gdesc[UR4], RZ, !UPT, gsb0 ;  /* 0x0020000004d079f0 */ /* 0x000fe2000c0008ff */
[----:B------:R-:W-:-:S07]  /*1f30*/  UIADD3 UR4, UR14, 0xc0, URZ ;  /* 0x000000c00e047890 */ /* 0x000fce000fffe03f */
[----:B------:R-:W-:Y:S01]  /*1f40*/  UMOV UR22, UR4 ;  /* 0x0000000400167c82 */ /* 0x000fe20008000000 */
[----:B------:R-:W-:Y:S01]  /*1f50*/  UIADD3 UR4, UR12, 0x100, URZ ;  /* 0x000001000c047890 */ /* 0x000fe2000fffe03f */
[----:B------:R-:W-:Y:S02]  /*1f60*/  WARPGROUP.DEPBAR.LE gsb0, 0x0 ;  /* 0x00008000000079c5 */ /* 0x000fe40000010000 */
[----:B------:R-:W-:-:S06]  /*1f70*/  WARPGROUP.ARRIVE ;  /* 0x00000000000079c5 */ /* 0x000fcc0000000000 */
[----:B------:R-:W-:Y:S03]  /*1f80*/  HGMMA.64x16x16.F32 R192, gdesc[UR16], RZ, !UPT, gsb0 ;  /* 0x0020000010c079f0 */ /* 0x000fe6000c0008ff */
        /* <DEDUP_REMOVED lines=29> */
[----:B------:R-:W-:Y:S01]  /*2160*/  HGMMA.64x16x16.F32 R32, gdesc[UR52], RZ, !UPT, gsb0 ;  /* 0x00200000342079f0 */ /* 0x000fe2000c0008ff */
[----:B------:R-:W-:Y:S01]  /*2170*/  UMOV UR52, UR4 ;  /* 0x0000000400347c82 */ /* 0x000fe20008000000 */
[----:B------:R-:W-:Y:S01]  /*2180*/  UMOV UR53, 0xc0000010 ;  /* 0xc000001000357882 */ /* 0x000fe20000000000 */
[----:B------:R-:W-:Y:S01]  /*2190*/  UMOV UR48, UR52 ;  /* 0x0000003400307c82 */ /* 0x000fe20008000000 */
        /* <DEDUP_REMOVED lines=23> */
[----:B------:R-:W-:-:S02]  /*2310*/  WARPGROUP.DEPBAR.LE gsb0, 0x0 ;  /* 0x00008000000079c5 */ /* 0x000fc40000010000 */
[----:B0-----:R-:W-:-:S06]  /*2320*/  WARPGROUP.ARRIVE ;  /* 0x00000000000079c5 */ /* 0x001fcc0000000000 */
[----:B------:R-:W-:Y:S01]  /*2330*/  HGMMA.64x16x16.F32 R24, gdesc[UR52], RZ, !UPT, gsb0 ;  /* 0x00200000341879f0 */ /* 0x000fe2000c0008ff */
[----:B------:R-:W-:Y:S01]  /*2340*/  UMOV UR54, UR56 ;  /* 0x0000003800367c82 */ /* 0x000fe20008000000 */
[----:B------:R-:W-:Y:S01]  /*2350*/  UMOV UR55, UR57 ;  /* 0x0000003900377c82 */ /* 0x000fe20008000000 */
[----:B------:R-:W-:Y:S01]  /*2360*/  UMOV UR56, UR52 ;  /* 0x0000003400387c82 */ /* 0x000fe20008000000 */
[----:B------:R-:W-:Y:S01]  /*2370*/  UMOV UR57, UR53 ;  /* 0x0000003500397c82 */ /* 0x000fe20008000000 */
        /* <DEDUP_REMOVED lines=41> */
[----:B---3--:R-:W-:-:S06]  /*2610*/  WARPGROUP.ARRIVE ;  /* 0x00000000000079c5 */ /* 0x008fcc0000000000 */
[----:B------:R-:W-:Y:S03]  /*2620*/  HGMMA.64x16x16.F32 R228, gdesc[UR8], RZ, !UPT, gsb0 ;  /* 0x0020000008e479f0 */ /* 0x000fe6000c0008ff */
[----:B------:R-:W-:Y:S02]  /*2630*/  WARPGROUP.DEPBAR.LE gsb0, 0x0 ;  /* 0x00008000000079c5 */ /* 0x000fe40000010000 */
[----:B------:R-:W-:Y:S04]  /*2640*/  STL.64 [R1], R228 ;  /* 0x000000e401007387 */ /* 0x000fe80000100a00 */
[----:B------:R-:W-:Y:S04]  /*2650*/  STL.64 [R1+0x8], R230 ;  /* 0x000008e601007387 */ /* 0x000fe80000100a00 */
[----:B------:R-:W-:Y:S04]  /*2660*/  STL.64 [R1+0x10], R232 ;  /* 0x000010e801007387 */ /* 0x000fe80000100a00 */
[----:B------:R0:W-:Y:S02]  /*2670*/  STL.64 [R1+0x18], R234 ;  /* 0x000018ea01007387 */ /* 0x0001e40000100a00 */
[----:B0-----:R-:W-:-:S06]  /*2680*/  WARPGROUP.ARRIVE ;  /* 0x00000000000079c5 */ /* 0x001fcc0000000000 */
[----:B------:R-:W-:Y:S03]  /*2690*/  HGMMA.64x16x16.F32 R228, gdesc[UR12], RZ, !UPT, gsb0 ;  /* 0x002000000ce479f0 */ /* 0x000fe6000c0008ff */
[----:B------:R-:W-:Y:S02]  /*26a0*/  WARPGROUP.DEPBAR.LE gsb0, 0x0 ;  /* 0x00008000000079c5 */ /* 0x000fe40000010000 */
[----:B------:R-:W-:Y:S04]  /*26b0*/  STL.64 [R1+0x40], R228 ;  /* 0x000040e401007387 */ /* 0x000fe80000100a00 */
[----:B------:R0:W-:Y:S04]  /*26c0*/  STL.64 [R1+0x48], R230 ;  /* 0x000048e601007387 */ /* 0x0001e80000100a00 */
[----:B------:R3:W-:Y:S04]  /*26d0*/  STL.64 [R1+0x50], R232 ;  /* 0x000050e801007387 */ /* 0x0007e80000100a00 */
[----:B------:R3:W-:Y:S04]  /*26e0*/  STL.64 [R1+0x58], R234 ;  /* 0x000058ea01007387 */ /* 0x0007e80000100a00 */
[----:B0-----:R3:W5:Y:S04]  /*26f0*/  LDL.LU.64 R230, [R1+0xc8] ;  /* 0x0000c80001e67983 */ /* 0x0017680000300a00 */
[----:B------:R3:W5:Y:S01]  /*2700*/  LDL.LU.64 R228, [R1+0xc0] ;  /* 0x0000c00001e47983 */ /* 0x0007620000300a00 */
[----:B------:R-:W-:Y:S05]  /*2710*/  @!P1 BRA `(.L_x_23) ;  /* 0x0000001000a09947 */ /* 0x000fea0003800000 */
[----:B-12---:R-:W2:Y:S01]  /*2720*/  LDL R0, [R1+0xb8] ;  /* 0x0000b80001007983 */ /* 0x006ea20000100800 */
[----:B------:R-:W-:Y:S01]  /*2730*/  R2UR UR5, R4 ;  /* 0x00000000040572ca */ /* 0x000fe200000e0000 */
[----:B------:R-:W-:-:S12]  /*2740*/  IMAD.MOV.U32 R3, RZ, RZ, R8 ;  /* 0x000000ffff037224 */ /* 0x000fd800078e0008 */
[----:B------:R-:W-:-:S04]  /*2750*/  UIADD3 UR60, UR5, 0x1, URZ ;  /* 0x00000001053c7890 */ /* 0x000fc8000fffe03f */
[----:B------:R-:W-:-:S04]  /*2760*/  UISETP.NE.AND UP0, UPT, UR60, 0xe, UPT ;  /* 0x0000000e3c00788c */ /* 0x000fc8000bf05270 */
[----:B------:R-:W-:Y:S02]  /*2770*/  USEL UR4, URZ, 0x1, UP0 ;  /* 0x000000013f047887 */ /* 0x000fe40008000000 */
[----:B------:R-:W-:Y:S01]  /*2780*/  USEL UR60, UR60, URZ, UP0 ;  /* 0x0000003f3c3c7287 */ /* 0x000fe20008000000 */
[----:B--2---:R-:W-:Y:S01]  /*2790*/  R2UR UR6, R0 ;  /* 0x00000000000672ca */ /* 0x004fe200000e0000 */
[----:B------:R-:W-:-:S12]  /*27a0*/  IMAD.U32 R0, RZ, RZ, UR5 ;  /* 0x00000005ff007e24 */ /* 0x000fd8000f8e00ff */
[----:B------:R-:W-:-:S06]  /*27b0*/  ULOP3.LUT UR4, UR6, UR4, URZ, 0x3c, !UPT ;  /* 0x0000000406047292 */ /* 0x000fcc000f8e3c3f */
[----:B------:R-:W-:-:S07]  /*27c0*/  IMAD.U32 R4, RZ, RZ, UR4 ;  /* 0x00000004ff047e24 */ /* 0x000fce000f8e00ff */
.L_x_30:
[----:B0----5:R-:W-:Y:S05]  /*27d0*/  @!P0 BRA `(.L_x_24) ;  /* 0x0000000000048947 */ /* 0x021fea0003800000 */
[----:B------:R-:W-:Y:S01]  /*27e0*/  BPT.TRAP 0x1 ;  /* 0x000000040000795c */ /* 0x000fe20000300000 */
.L_x_24:
[----:B------:R-:W-:Y:S01]  /*27f0*/  ULEA UR4, UR60, UR61, 0x3 ;  /* 0x0000003d3c047291 */ /* 0x000fe2000f8e183f */
[----:B------:R-:W-:-:S08]  /*2800*/  SHF.L.U32 R5, R4, 0x1f, RZ ;  /* 0x0000001f04057819 */ /* 0x000fd000000006ff */
[----:B------:R0:W1:Y:S01]  /*2810*/  SYNCS.PHASECHK.TRANS64.TRYWAIT P1, [UR4], R5 ;  /* 0x00000005ff0075a7 */ /* 0x0000620008020144 */
[----:B------:R-:W-:Y:S05]  /*2820*/  @!P0 BRA `(.L_x_25) ;  /* 0x0000000000048947 */ /* 0x000fea0003800000 */
[----:B------:R-:W-:Y:S01]  /*2830*/  BPT.TRAP 0x1 ;  /* 0x000000040000795c */ /* 0x000fe20000300000 */
.L_x_25:
[----:B-1----:R-:W-:Y:S05]  /*2840*/  @P1 BRA `(.L_x_26) ;  /* 0x0000000000081947 */ /* 0x002fea0003800000 */
[----:B------:R-:W1:Y:S02]  /*2850*/  SYNCS.PHASECHK.TRANS64.TRYWAIT P1, [UR4], R5 ;  /* 0x00000005ff0075a7 */ /* 0x000e640008020144 */
[----:B-1----:R-:W-:Y:S05]  /*2860*/  @!P1 BRA `(.L_x_27) ;  /* 0x0000014000cc9947 */ /* 0x002fea0003800000 */
.L_x_26:
[----:B------:R-:W-:Y:S04]  /*2870*/  STL.64 [R1+0x128], R206 ;  /* 0x000128ce01007387 */ /* 0x000fe80000100a00 */
[----:B------:R-:W-:Y:S04]  /*2880*/  STL.64 [R1+0x120], R204 ;  /* 0x000120cc01007387 */ /* 0x000fe80000100a00 */
[----:B------:R-:W-:Y:S04]  /*2890*/  STL.64 [R1+0x118], R202 ;  /* 0x000118ca01007387 */ /* 0x000fe80000100a00 */
[----:B------:R2:W-:Y:S04]  /*28a0*/  STL.64 [R1+0x110], R200 ;  /* 0x000110c801007387 */ /* 0x0005e80000100a00 */
[----:B--2---:R-:W2:Y:S04]  /*28b0*/  LDL.LU.64 R200, [R1+0x60] ;  /* 0x0000600001c87983 */ /* 0x004ea80000300a00 */
[----:B------:R-:W2:Y:S04]  /*28c0*/  LDL.LU.64 R202, [R1+0x68] ;  /* 0x0000680001ca7983 */ /* 0x000ea80000300a00 */
[----:B------:R-:W2:Y:S04]  /*28d0*/  LDL.LU.64 R204, [R1+0x70] ;  /* 0x0000700001cc7983 */ /* 0x000ea80000300a00 */
[----:B------:R-:W2:Y:S04]  /*28e0*/  LDL.LU.64 R206, [R1+0x78] ;  /* 0x0000780001ce7983 */ /* 0x000ea80000300a00 */
[----:B------:R-:W-:Y:S04]  /*28f0*/  STL.64 [R1+0x108], R222 ;  /* 0x000108de01007387 */ /* 0x000fe80000100a00 */
[----:B------:R-:W-:Y:S04]  /*2900*/  STL.64 [R1+0x100], R220 ;  /* 0x000100dc01007387 */ /* 0x000fe80000100a00 */
[----:B------:R-:W-:Y:S04]  /*2910*/  STL.64 [R1+0xf8], R218 ;  /* 0x0000f8da01007387 */ /* 0x000fe80000100a00 */
[----:B------:R4:W-:Y:S04]  /*2920*/  STL.64 [R1+0xf0], R216 ;  /* 0x0000f0d801007387 */ /* 0x0009e80000100a00 */
[----:B----4-:R-:W4:Y:S04]  /*2930*/  LDL.LU.64 R216, [R1+0x20] ;  /* 0x0000200001d87983 */ /* 0x010f280000300a00 */
[----:B------:R-:W4:Y:S04]  /*2940*/  LDL.LU.64 R218, [R1+0x28] ;  /* 0x0000280001da7983 */ /* 0x000f280000300a00 */
[----:B------:R-:W4:Y:S04]  /*2950*/  LDL.LU.64 R220, [R1+0x30] ;  /* 0x0000300001dc7983 */ /* 0x000f280000300a00 */
[----:B------:R-:W4:Y:S01]  /*2960*/  LDL.LU.64 R222, [R1+0x38] ;  /* 0x0000380001de7983 */ /* 0x000f220000300a00 */
[----:B------:R-:W-:Y:S01]  /*2970*/  R2UR UR4, R6 ;  /* 0x00000000060472ca */ /* 0x000fe200000e0000 */
[----:B------:R-:W-:Y:S01]  /*2980*/  UMOV UR7, 0xc0000010 ;  /* 0xc000001000077882 */ /* 0x000fe20000000000 */
[----:B------:R-:W-:-:S11]  /*2990*/  R2UR UR5, R7 ;  /* 0x00000000070572ca */ /* 0x000fd600000e0000 */
[----:B------:R-:W-:Y:S02]  /*29a0*/  ULEA UR4, UR60, UR4, 0x9 ;  /* 0x000000043c047291 */ /* 0x000fe4000f8e483f */
[----:B------:R-:W-:-:S03]  /*29b0*/  UIMAD UR6, UR60, 0x1e0, UR5 ;  /* 0x000001e03c0678a4 */ /* 0x000fc6000f8e0205 */
[----:B------:R-:W-:Y:S01]  /*29c0*/  UMOV UR5, 0xc0000010 ;  /* 0xc000001000057882 */ /* 0x000fe20000000000 */
[----:B------:R-:W-:Y:S01]  /*29d0*/  UIADD3 UR8, UR6, 0x20, URZ ;  /* 0x0000002006087890 */ /* 0x000fe2000fffe03f */
[----:B------:R-:W-:Y:S01]  /*29e0*/  UMOV UR16, UR4 ;  /* 0x0000000400107c82 */ /* 0x000fe20008000000 */
[----:B------:R-:W-:Y:S01]  /*29f0*/  UMOV UR17, UR5 ;  /* 0x0000000500117c82 */ /* 0x000fe20008000000 */
[----:B------:R-:W-:Y:S01]  /*2a00*/  UMOV UR19, 0xc0000010 ;  /* 0xc000001000137882 */ /* 0x000fe20000000000 */
[----:B------:R-:W-:-:S03]  /*2a10*/  UIADD3 UR10, UR6, 0x40, URZ ;  /* 0x00000040060a7890 */ /* 0x000fc6000fffe03f */
[----:B------:R-:W-:Y:S01]  /*2a20*/  UMOV UR18, UR8 ;  /* 0x0000000800127c82 */ /* 0x000fe20008000000 */
[----:B------:R-:W-:Y:S01]  /*2a30*/  UMOV UR8, UR4 ;  /* 0x0000000400087c82 */ /* 0x000fe20008000000 */
[----:B------:R-:W-:Y:S01]  /*2a40*/  UMOV UR9, UR5 ;  /* 0x0000000500097c82 */ /* 0x000fe20008000000 */
[----:B------:R-:W-:Y:S01]  /*2a50*/  UMOV UR11, 0xc0000010 ;  /* 0xc0000010000b7882 */ /* 0x000fe20000000000 */
[----:B------:R-:W-:Y:S01]  /*2a60*/  UIADD3 UR14, UR6, 0x60, URZ ;  /* 0x00000060060e7890 */ /* 0x000fe2000fffe03f */
[----:B------:R-:W-:Y:S01]  /*2a70*/  UMOV UR12, UR4 ;  /* 0x00000004000c7c82 */ /* 0x000fe20008000000 */
[----:B------:R-:W-:Y:S01]  /*2a80*/  UMOV UR13, UR5 ;  /* 0x00000005000d7c82 */ /* 0x000fe20008000000 */
[----:B------:R-:W-:Y:S01]  /*2a90*/  UMOV UR15, 0xc0000010 ;  /* 0xc0000010000f7882 */ /* 0x000fe20000000000 */
[----:B--2---:R-:W-:-:S06]  /*2aa0*/  WARPGROUP.ARRIVE ;  /* 0x00000000000079c5 */ /* 0x004fcc0000000000 */
[----:B------:R-:W-:Y:S03]  /*2ab0*/  HGMMA.64x16x16.F32 R200, gdesc[UR4], R200, gsb0 ;  /* 0x0020000004c879f0 */ /* 0x000fe600080008c8 */
[----:B------:R-:W-:Y:S02]  /*2ac0*/  WARPGROUP.DEPBAR.LE gsb0, 0x0 ;  /* 0x00008000000079c5 */ /* 0x000fe40000010000 */
[----:B----4-:R-:W-:Y:S01]  /*2ad0*/  WARPGROUP.ARRIVE ;  /* 0x00000000000079c5 */ /* 0x010fe20000000000 */
[----:B------:R-:W-:Y:S01]  /*2ae0*/  UIADD3 UR22, UR6, 0xa0, URZ ;  /* 0x000000a006167890 */ /* 0x000fe2000fffe03f */
[----:B------:R-:W-:Y:S04]  /*2af0*/  STL.64 [R1+0x60], R200 ;  /* 0x000060c801007387 */ /* 0x000fe80000100a00 */
[----:B------:R-:W-:Y:S01]  /*2b00*/  HGMMA.64x16x16.F32 R216, gdesc[UR16], R216, gsb0 ;  /* 0x0020000010d879f0 */ /* 0x000fe200080008d8 */
[----:B------:R-:W-:Y:S01]  /*2b10*/  UMOV UR20, UR4 ;  /* 0x0000000400147c82 */ /* 0x000fe20008000000 */
[----:B------:R-:W-:Y:S01]  /*2b20*/  UMOV UR21, UR5 ;  /* 0x0000000500157c82 */ /* 0x000fe20008000000 */
[----:B------:R-:W-:Y:S01]  /*2b30*/  UMOV UR23, 0xc0000010 ;  /* 0xc000001000177882 */ /* 0x000fe20000000000 */
[----:B------:R-:W-:Y:S01]  /*2b40*/  UIADD3 UR26, UR6, 0xc0, URZ ;  /* 0x000000c0061a7890 */ /* 0x000fe2000fffe03f */
[----:B------:R-:W-:Y:S01]  /*2b50*/  STL.64 [R1+0x68], R202 ;  /* 0x000068ca01007387 */ /* 0x000fe20000100a00 */
[----:B------:R-:W-:Y:S01]  /*2b60*/  UMOV UR16, UR18 ;  /* 0x0000001200107c82 */ /* 0x000fe20008000000 */
[----:B------:R-:W-:-:S02]  /*2b70*/  WARPGROUP.DEPBAR.LE gsb0, 0x0 ;  /* 0x00008000000079c5 */ /* 0x000fc40000010000 */
[----:B-----5:R-:W-:Y:S01]  /*2b80*/  WARPGROUP.ARRIVE ;  /* 0x00000000000079c5 */ /* 0x020fe20000000000 */
[----:B------:R-:W-:Y:S01]  /*2b90*/  UMOV UR17, UR19 ;  /* 0x0000001300117c82 */ /* 0x000fe20008000000 */
[----:B------:R-:W-:Y:S01]  /*2ba0*/  UMOV UR24, UR4 ;  /* 0x0000000400187c82 */ /* 0x000fe20008000000 */
[----:B------:R-:W-:Y:S01]  /*2bb0*/  UMOV UR25, UR5 ;  /* 0x0000000500197c82 */ /* 0x000fe20008000000 */
[----:B------:R-:W-:Y:S01]  /*2bc0*/  UMOV UR27, 0xc0000010 ;  /* 0xc0000010001b7882 */ /* 0x000fe20000000000 */
[----:B------:R-:W-:Y:S01]  /*2bd0*/  UIADD3 UR30, UR6, 0xe0, URZ ;  /* 0x000000e0061e7890 */ /* 0x000fe2000fffe03f */
[----:B------:R-:W-:Y:S01]  /*2be0*/  HGMMA.64x16x16.F32 R224, gdesc[UR8], R224, gsb0 ;  /* 0x0020000008e079f0 */ /* 0x000fe200080008e0 */
[----:B------:R-:W-:Y:S01]  /*2bf0*/  UMOV UR28, UR4 ;  /* 0x00000004001c7c82 */ /* 0x000fe20008000000 */
[----:B------:R-:W-:Y:S01]  /*2c00*/  UMOV UR29, UR5 ;  /* 0x00000005001d7c82 */ /* 0x000fe20008000000 */
[----:B------:R-:W-:Y:S01]  /*2c10*/  UMOV UR31, 0xc0000010 ;  /* 0xc0000010001f7882 */ /* 0x000fe20000000000 */
[----:B------:R-:W-:Y:S01]  /*2c20*/  UIADD3 UR34, UR6, 0x100, URZ ;  /* 0x0000010006227890 */ /* 0x000fe2000fffe03f */
[----:B------:R-:W-:Y:S01]  /*2c30*/  STL.64 [R1+0x70], R204 ;  /* 0x000070cc01007387 */ /* 0x000fe20000100a00 */
[----:B------:R-:W-:Y:S01]  /*2c40*/  UIADD3 UR18, UR6, 0x80, URZ ;  /* 0x0000008006127890 */ /* 0x000fe2000fffe03f */
[----:B------:R-:W-:Y:S01]  /*2c50*/  UMOV UR19, 0xc0000010 ;  /* 0xc000001000137882 */ /* 0x000fe20000000000 */
[----:B------:R-:W-:Y:S01]  /*2c60*/  UMOV UR32, UR4 ;  /* 0x0000000400207c82 */ /* 0x000fe20008000000 */
[----:B------:R-:W-:Y:S01]  /*2c70*/  UMOV UR33, UR5 ;  /* 0x0000000500217c82 */ /* 0x000fe20008000000 */
[----:B------:R-:W-:Y:S01]  /*2c80*/  UMOV UR35, 0xc0000010 ;  /* 0xc000001000237882 */ /* 0x000fe20000000000 */
[----:B------:R-:W-:Y:S01]  /*2c90*/  UIADD3 UR38, UR6, 0x120, URZ ;  /* 0x0000012006267890 */ /* 0x000fe2000fffe03f */
[----:B------:R2:W-:Y:S01]  /*2ca0*/  STL.64 [R1+0x78], R206 ;  /* 0x000078ce01007387 */ /* 0x0005e20000100a00 */
[----:B------:R-:W-:Y:S01]  /*2cb0*/  UMOV UR36, UR4 ;  /* 0x0000000400247c82 */ /* 0x000fe20008000000 */
[----:B------:R-:W-:Y:S01]  /*2cc0*/  UMOV UR37, UR5 ;  /* 0x0000000500257c82 */ /* 0x000fe20008000000 */
[----:B------:R-:W-:Y:S01]  /*2cd0*/  UMOV UR39, 0xc0000010 ;  /* 0xc000001000277882 */ /* 0x000fe20000000000 */
[----:B------:R-:W-:Y:S01]  /*2ce0*/  UIADD3 UR42, UR6, 0x140, URZ ;  /* 0x00000140062a7890 */ /* 0x000fe2000fffe03f */
        /* <DEDUP_REMOVED lines=8> */
[----:B--2---:R-:W2:Y:S01]  /*2d70*/  LDL.LU.64 R206, [R1+0x128] ;  /* 0x0001280001ce7983 */ /* 0x004ea20000300a00 */
[----:B------:R-:W-:Y:S01]  /*2d80*/  UMOV UR48, UR4 ;  /* 0x0000000400307c82 */ /* 0x000fe20008000000 */
[----:B------:R-:W-:Y:S01]  /*2d90*/  UMOV UR49, UR5 ;  /* 0x0000000500317c82 */ /* 0x000fe20008000000 */
[----:B------:R-:W-:Y:S01]  /*2da0*/  UMOV UR51, 0xc0000010 ;  /* 0xc000001000337882 */ /* 0x000fe20000000000 */
[----:B------:R-:W-:Y:S01]  /*2db0*/  UIADD3 UR54, UR6, 0x1a0, URZ ;  /* 0x000001a006367890 */ /* 0x000fe2000fffe03f */
[----:B------:R-:W2:Y:S01]  /*2dc0*/  LDL.LU.64 R204, [R1+0x120] ;  /* 0x0001200001cc7983 */ /* 0x000ea20000300a00 */
        /* <DEDUP_REMOVED lines=9> */
[----:B------:R-:W2:Y:S04]  /*2e60*/  LDL.LU.64 R200, [R1+0x110] ;  /* 0x0001100001c87983 */ /* 0x000ea80000300a00 */
[----:B------:R-:W-:Y:S04]  /*2e70*/  STL.64 [R1+0x20], R216 ;  /* 0x000020d801007387 */ /* 0x000fe80000100a00 */
[----:B------:R-:W-:Y:S01]  /*2e80*/  STL.64 [R1+0x28], R218 ;  /* 0x000028da01007387 */ /* 0x000fe20000100a00 */
[----:B------:R-:W-:-:S02]  /*2e90*/  WARPGROUP.DEPBAR.LE gsb0, 0x0 ;  /* 0x00008000000079c5 */ /* 0x000fc40000010000 */
[----:B------:R-:W-:Y:S01]  /*2ea0*/  WARPGROUP.ARRIVE ;  /* 0x00000000000079c5 */ /* 0x000fe20000000000 */
[----:B------:R-:W-:Y:S04]  /*2eb0*/  STL.64 [R1+0x30], R220 ;  /* 0x000030dc01007387 */ /* 0x000fe80000100a00 */
[----:B------:R4:W-:Y:S01]  /*2ec0*/  STL.64 [R1+0x38], R222 ;  /* 0x000038de01007387 */ /* 0x0009e20000100a00 */
[----:B------:R-:W-:Y:S01]  /*2ed0*/  HGMMA.64x16x16.F32 R208, gdesc[UR12], R208, gsb0 ;  /* 0x002000000cd079f0 */ /* 0x000fe200080008d0 */
[----:B------:R-:W-:Y:S01]  /*2ee0*/  UMOV UR12, UR16 ;  /* 0x00000010000c7c82 */ /* 0x000fe20008000000 */
[----:B------:R-:W-:Y:S01]  /*2ef0*/  UMOV UR13, UR17 ;  /* 0x00000011000d7c82 */ /* 0x000fe20008000000 */
[----:B------:R-:W-:Y:S01]  /*2f00*/  UMOV UR16, UR4 ;  /* 0x0000000400107c82 */ /* 0x000fe20008000000 */
[----:B------:R-:W-:Y:S01]  /*2f10*/  UMOV UR17, UR5 ;  /* 0x0000000500117c82 */ /* 0x000fe20008000000 */
[----:B----4-:R-:W4:Y:S04]  /*2f20*/  LDL.LU.64 R222, [R1+0x108] ;  /* 0x0001080001de7983 */ /* 0x010f280000300a00 */
[----:B------:R-:W4:Y:S04]  /*2f30*/  LDL.LU.64 R220, [R1+0x100] ;  /* 0x0001000001dc7983 */ /* 0x000f280000300a00 */
[----:B------:R-:W4:Y:S04]  /*2f40*/  LDL.LU.64 R218, [R1+0xf8] ;  /* 0x0000f80001da7983 */ /* 0x000f280000300a00 */
[----:B------:R-:W4:Y:S04]  /*2f50*/  LDL.LU.64 R216, [R1+0xf0] ;  /* 0x0000f00001d87983 */ /* 0x000f280000300a00 */
[----:B------:R-:W-:Y:S04]  /*2f60*/  STL.64 [R1+0xc8], R230 ;  /* 0x0000c8e601007387 */ /* 0x000fe80000100a00 */
[----:B------:R0:W-:Y:S04]  /*2f70*/  STL.64 [R1+0xc0], R228 ;  /* 0x0000c0e401007387 */ /* 0x0001e80000100a00 */
[----:B0-----:R-:W3:Y:S04]  /*2f80*/  LDL.LU.64 R228, [R1+0x40] ;  /* 0x0000400001e47983 */ /* 0x001ee80000300a00 */
[----:B------:R-:W2:Y:S01]  /*2f90*/  LDL.LU.64 R230, [R1+0x48] ;  /* 0x0000480001e67983 */ /* 0x000ea20000300a00 */
[----:B------:R-:W-:-:S02]  /*2fa0*/  WARPGROUP.DEPBAR.LE gsb0, 0x0 ;  /* 0x00008000000079c5 */ /* 0x000fc40000010000 */
[----:B------:R-:W-:-:S06]  /*2fb0*/  WARPGROUP.ARRIVE ;  /* 0x00000000000079c5 */ /* 0x000fcc0000000000 */
[----:B------:R-:W-:Y:S03]  /*2fc0*/  HGMMA.64x16x16.F32 R192, gdesc[UR16], R192, gsb0 ;  /* 0x0020000010c079f0 */ /* 0x000fe600080008c0 */
[----:B------:R-:W-:Y:S02]  /*2fd0*/  WARPGROUP.DEPBAR.LE gsb0, 0x0 ;  /* 0x00008000000079c5 */ /* 0x000fe40000010000 */
        /* <DEDUP_REMOVED lines=10> */
[----:B------:R-:W-:Y:S01]  /*3080*/  HGMMA.64x16x16.F32 R128, gdesc[UR32], R128, gsb0 ;  /* 0x00200000208079f0 */ /* 0x000fe20008000880 */
[----:B--2---:R-:W-:Y:S04]  /*3090*/  STL.64 [R1+0xe8], R230 ;  /* 0x0000e8e601007387 */ /* 0x004fe80000100a00 */
[----:B---3--:R-:W-:Y:S01]  /*30a0*/  STL.64 [R1+0xe0], R228 ;  /* 0x0000e0e401007387 */ /* 0x008fe20000100a00 */
[----:B------:R-:W-:Y:S02]  /*30b0*/  WARPGROUP.DEPBAR.LE gsb0, 0x0 ;  /* 0x00008000000079c5 */ /* 0x000fe40000010000 */
[----:B------:R-:W-:Y:S01]  /*30c0*/  WARPGROUP.ARRIVE ;  /* 0x00000000000079c5 */ /* 0x000fe20000000000 */
[----:B------:R-:W-:Y:S04]  /*30d0*/  STL.64 [R1+0xd8], R226 ;  /* 0x0000d8e201007387 */ /* 0x000fe80000100a00 */
[----:B------:R0:W-:Y:S01]  /*30e0*/  STL.64 [R1+0xd0], R224 ;  /* 0x0000d0e001007387 */ /* 0x0001e20000100a00 */
[----:B------:R-:W-:Y:S03]  /*30f0*/  HGMMA.64x16x16.F32 R112, gdesc[UR36], R112, gsb0 ;  /* 0x00200000247079f0 */ /* 0x000fe60008000870 */
[----:B0-----:R-:W2:Y:S04]  /*3100*/  LDL.LU.64 R224, [R1] ;  /* 0x0000000001e07983 */ /* 0x001ea80000300a00 */
[----:B------:R-:W2:Y:S04]  /*3110*/  LDL.LU.64 R226, [R1+0x8] ;  /* 0x0000080001e27983 */ /* 0x000ea80000300a00 */
[----:B------:R-:W2:Y:S04]  /*3120*/  LDL.LU.64 R228, [R1+0x10] ;  /* 0x0000100001e47983 */ /* 0x000ea80000300a00 */
[----:B------:R-:W2:Y:S01]  /*3130*/  LDL.LU.64 R230, [R1+0x18] ;  /* 0x0000180001e67983 */ /* 0x000ea20000300a00 */
[----:B------:R-:W-:Y:S01]  /*3140*/  UMOV UR4, UR12 ;  /* 0x0000000c00047c82 */ /* 0x000fe20008000000 */
[----:B------:R-:W-:-:S02]  /*3150*/  UMOV UR5, UR13 ;  /* 0x0000000d00057c82 */ /* 0x000fc40008000000 */
[----:B------:R-:W3:Y:S04]  /*3160*/  LDL.LU.64 R232, [R1+0x50] ;  /* 0x0000500001e87983 */ /* 0x000ee80000300a00 */
[----:B------:R-:W3:Y:S01]  /*3170*/  LDL.LU.64 R234, [R1+0x58] ;  /* 0x0000580001ea7983 */ /* 0x000ee20000300a00 */
        /* <DEDUP_REMOVED lines=42> */
[----:B------:R-:W-:-:S06]  /*3420*/  WARPGROUP.ARRIVE ;  /* 0x00000000000079c5 */ /* 0x000fcc0000000000 */
[----:B------:R-:W-:Y:S01]  /*3430*/  HGMMA.64x16x16.F32 R24, gdesc[UR56], R24, gsb0 ;  /* 0x00200000381879f0 */ /* 0x000fe20008000818 */
[----:B------:R-:W-:Y:S01]  /*3440*/  UMOV UR58, UR4 ;  /* 0x00000004003a7c82 */ /* 0x000fe20008000000 */
[----:B------:R-:W-:Y:S01]  /*3450*/  UMOV UR59, UR5 ;  /* 0x00000005003b7c82 */ /* 0x000fe20008000000 */
        /* <DEDUP_REMOVED lines=34> */
[----:B----4-:R-:W-:-:S06]  /*3680*/  WARPGROUP.ARRIVE ;  /* 0x00000000000079c5 */ /* 0x010fcc0000000000 */
[----:B------:R-:W-:Y:S03]  /*3690*/  HGMMA.64x16x16.F32 R216, gdesc[UR8], R216, gsb0 ;  /* 0x0020000008d879f0 */ /* 0x000fe600080008d8 */
[----:B------:R-:W-:Y:S02]  /*36a0*/  WARPGROUP.DEPBAR.LE gsb0, 0x0 ;  /* 0x00008000000079c5 */ /* 0x000fe40000010000 */
[----:B--2---:R-:W-:-:S06]  /*36b0*/  WARPGROUP.ARRIVE ;  /* 0x00000000000079c5 */ /* 0x004fcc0000000000 */
[----:B------:R-:W-:Y:S03]  /*36c0*/  HGMMA.64x16x16.F32 R224, gdesc[UR56], R224, gsb0 ;  /* 0x0020000038e079f0 */ /* 0x000fe600080008e0 */
[----:B------:R-:W-:Y:S02]  /*36d0*/  WARPGROUP.DEPBAR.LE gsb0, 0x0 ;  /* 0x00008000000079c5 */ /* 0x000fe40000010000 */
[----:B------:R-:W-:Y:S04]  /*36e0*/  STL.64 [R1], R224 ;  /* 0x000000e001007387 */ /* 0x000fe80000100a00 */
[----:B------:R-:W-:Y:S04]  /*36f0*/  STL.64 [R1+0x8], R226 ;  /* 0x000008e201007387 */ /* 0x000fe80000100a00 */
[----:B------:R-:W-:Y:S04]  /*3700*/  STL.64 [R1+0x10], R228 ;  /* 0x000010e401007387 */ /* 0x000fe80000100a00 */
[----:B------:R0:W-:Y:S04]  /*3710*/  STL.64 [R1+0x18], R230 ;  /* 0x000018e601007387 */ /* 0x0001e80000100a00 */
[----:B0-----:R-:W3:Y:S04]  /*3720*/  LDL.LU.64 R230, [R1+0xe8] ;  /* 0x0000e80001e67983 */ /* 0x001ee80000300a00 */
[----:B------:R-:W3:Y:S01]  /*3730*/  LDL.LU.64 R228, [R1+0xe0] ;  /* 0x0000e00001e47983 */ /* 0x000ee20000300a00 */
[----:B------:R-:W-:Y:S01]  /*3740*/  UMOV UR4, UR56 ;  /* 0x0000003800047c82 */ /* 0x000fe20008000000 */
[----:B------:R-:W-:-:S02]  /*3750*/  UMOV UR5, UR57 ;  /* 0x0000003900057c82 */ /* 0x000fc40008000000 */
[----:B------:R0:W5:Y:S04]  /*3760*/  LDL.LU.64 R226, [R1+0xd8] ;  /* 0x0000d80001e27983 */ /* 0x0001680000300a00 */
[----:B------:R0:W5:Y:S01]  /*3770*/  LDL.LU.64 R224, [R1+0xd0] ;  /* 0x0000d00001e07983 */ /* 0x0001620000300a00 */
[----:B---3--:R-:W-:-:S06]  /*3780*/  WARPGROUP.ARRIVE ;  /* 0x00000000000079c5 */ /* 0x008fcc0000000000 */
[----:B------:R-:W-:Y:S03]  /*3790*/  HGMMA.64x16x16.F32 R228, gdesc[UR4], R228, gsb0 ;  /* 0x0020000004e479f0 */ /* 0x000fe600080008e4 */
[----:B------:R-:W-:Y:S02]  /*37a0*/  WARPGROUP.DEPBAR.LE gsb0, 0x0 ;  /* 0x00008000000079c5 */ /* 0x000fe40000010000 */
[----:B------:R-:W-:Y:S04]  /*37b0*/  STL.64 [R1+0x40], R228 ;  /* 0x000040e401007387 */ /* 0x000fe80000100a00 */
[----:B------:R2:W-:Y:S04]  /*37c0*/  STL.64 [R1+0x48], R230 ;  /* 0x000048e601007387 */ /* 0x0005e80000100a00 */
[----:B------:R0:W-:Y:S04]  /*37d0*/  STL.64 [R1+0x50], R232 ;  /* 0x000050e801007387 */ /* 0x0001e80000100a00 */
[----:B------:R0:W-:Y:S04]  /*37e0*/  STL.64 [R1+0x58], R234 ;  /* 0x000058ea01007387 */ /* 0x0001e80000100a00 */
[----:B--2---:R0:W5:Y:S04]  /*37f0*/  LDL.LU.64 R230, [R1+0xc8] ;  /* 0x0000c80001e67983 */ /* 0x0041680000300a00 */
[----:B------:R0:W5:Y:S01]  /*3800*/  LDL.LU.64 R228, [R1+0xc0] ;  /* 0x0000c00001e47983 */ /* 0x0001620000300a00 */
[----:B------:R-:W-:Y:S05]  /*3810*/  @!P0 BRA `(.L_x_28) ;  /* 0x0000000000048947 */ /* 0x000fea0003800000 */
[----:B------:R-:W-:Y:S01]  /*3820*/  BPT.TRAP 0x1 ;  /* 0x000000040000795c */ /* 0x000fe20000300000 */
.L_x_28:
[----:B-1----:R-:W2:Y:S04]  /*3830*/  LDL R5, [R1+0x8c] ;  /* 0x00008c0001057983 */ /* 0x002ea80000100800 */
[----:B------:R-:W3:Y:S01]  /*3840*/  LDL R9, [R1+0x88] ;  /* 0x0000880001097983 */ /* 0x000ee20000100800 */
[----:B------:R-:W-:Y:S02]  /*3850*/  ISETP.NE.AND P1, PT, R17, RZ, PT ;  /* 0x000000ff1100720c */ /* 0x000fe40003f25270 */
[----:B--2---:R-:W-:-:S11]  /*3860*/  R2UR UR4, R5 ;  /* 0x00000000050472ca */ /* 0x004fd600000e0000 */
[----:B------:R-:W-:-:S05]  /*3870*/  @P1 LEA R5, R0, UR61, 0x3 ;  /* 0x0000003d00051c11 */ /* 0x000fca000f8e18ff */
[----:B------:R-:W-:-:S05]  /*3880*/  @P1 VIADD R5, R5, 0x70 ;  /* 0x0000007005051836 */ /* 0x000fca0000000000 */
[----:B---3--:R-:W-:Y:S01]  /*3890*/  @P1 PRMT R5, R9, 0x654, R5 ;  /* 0x0000065409051816 */ /* 0x008fe20000000005 */
[----:B------:R-:W-:-:S03]  /*38a0*/  UISETP.GT.U32.AND UP0, UPT, UR4, 0x1, UPT ;  /* 0x000000010400788c */ /* 0x000fc6000bf04070 */
[----:B------:R1:W-:Y:S03]  /*38b0*/  @P1 SYNCS.ARRIVE.TRANS64.RED.A1T0 RZ, [R5+URZ], RZ ;  /* 0x000000ff05ff19a7 */ /* 0x0003e6000810043f */
[----:B------:R-:W-:-:S13]  /*38c0*/  PLOP3.LUT P1, PT, PT, PT, UP0, 0x80, 0x0 ;  /* 0x000000000000781c */ /* 0x000fda0003f2f008 */
[----:B-1----:R-:W-:Y:S05]  /*38d0*/  @P1 BRA `(.L_x_29) ;  /* 0x0000000000041947 */ /* 0x002fea0003800000 */
[----:B------:R-:W-:Y:S01]  /*38e0*/  BPT.TRAP 0x1 ;  /* 0x000000040000795c */ /* 0x000fe20000300000 */
.L_x_29:
[----:B------:R-:W-:Y:S01]  /*38f0*/  UIADD3 UR60, UR60, 0x1, URZ ;  /* 0x000000013c3c7890 */ /* 0x000fe2000fffe03f */
[C---:B------:R-:W-:Y:S01]  /*3900*/  ISETP.GT.AND P2, PT, R3.reuse, 0x1, PT ;  /* 0x000000010300780c */ /* 0x040fe20003f44270 */
[----:B------:R-:W-:Y:S02]  /*3910*/  VIADD R0, R0, 0x1 ;  /* 0x0000000100007836 */ /* 0x000fe40000000000 */
[----:B------:R-:W-:Y:S01]  /*3920*/  UISETP.NE.AND UP0, UPT, UR60, 0xe, UPT ;  /* 0x0000000e3c00788c */ /* 0x000fe2000bf05270 */
[----:B------:R-:W-:Y:S02]  /*3930*/  VIADD R3, R3, 0xffffffff ;  /* 0xffffffff03037836 */ /* 0x000fe40000000000 */
[C---:B------:R-:W-:Y:S01]  /*3940*/  ISETP.NE.AND P1, PT, R0.reuse, 0xe, PT ;  /* 0x0000000e0000780c */ /* 0x040fe20003f25270 */
[----:B------:R-:W-:Y:S02]  /*3950*/  USEL UR4, URZ, 0x1, UP0 ;  /* 0x000000013f047887 */ /* 0x000fe40008000000 */
[----:B------:R-:W-:Y:S01]  /*3960*/  USEL UR60, UR60, URZ, UP0 ;  /* 0x0000003f3c3c7287 */ /* 0x000fe20008000000 */
[----:B------:R-:W-:-:S03]  /*3970*/  SEL R0, R0, RZ, P1 ;  /* 0x000000ff00007207 */ /* 0x000fc60000800000 */
[----:B------:R-:W-:Y:S01]  /*3980*/  LOP3.LUT R4, R4, UR4, RZ, 0x3c, !PT ;  /* 0x0000000404047c12 */ /* 0x000fe2000f8e3cff */
[----:B------:R-:W-:Y:S07]  /*3990*/  @P2 BRA `(.L_x_30) ;  /* 0xffffffec008c2947 */ /* 0x000fee000383ffff */
.L_x_23:
[----:B------:R4:W5:Y:S01]  /*39a0*/  LDL R9, [R1+0xac] ;  /* 0x0000ac0001097983 */ /* 0x0009620000100800 */
[----:B-12---:R-:W1:Y:S02]  /*39b0*/  LDC R0, c[0x0][0x28c] ;  /* 0x0000a300ff007b82 */ /* 0x006e640000000800 */
[----:B-1----:R-:W-:-:S13]  /*39c0*/  ISETP.GE.AND P1, PT, R0, 0x1, PT ;  /* 0x000000010000780c */ /* 0x002fda0003f26270 */
[----:B----4-:R-:W-:Y:S05]  /*39d0*/  @!P1 BRA `(.L_x_31) ;  /* 0x00000000005c9947 */ /* 0x010fea0003800000 */
[----:B------:R-:W-:Y:S05]  /*39e0*/  @!P0 BRA `(.L_x_32) ;  /* 0x0000000000048947 */ /* 0x000fea0003800000 */
[----:B------:R-:W-:Y:S01]  /*39f0*/  BPT.TRAP 0x1 ;  /* 0x000000040000795c */ /* 0x000fe20000300000 */
.L_x_32:
[----:B------:R-:W-:Y:S01]  /*3a00*/  ISETP.NE.AND P0, PT, R17, RZ, PT ;  /* 0x000000ff1100720c */ /* 0x000fe20003f05270 */
[----:B------:R-:W-:-:S12]  /*3a10*/  BSSY B0, `(.L_x_33) ;  /* 0x000000d000007945 */ /* 0x000fd80003800000 */
[----:B------:R-:W-:Y:S05]  /*3a20*/  @!P0 BRA `(.L_x_34) ;  /* 0x00000000002c8947 */ /* 0x000fea0003800000 */
[----:B------:R-:W2:Y:S01]  /*3a30*/  LDL R3, [R1+0x88] ;  /* 0x0000880001037983 */ /* 0x000ea20000100800 */
[----:B-----5:R-:W-:-:S13]  /*3a40*/  R2UR UR4, R9 ;  /* 0x00000000090472ca */ /* 0x020fda00000e0000 */
[----:B------:R-:W-:-:S05]  /*3a50*/  VIADD R8, R8, UR4 ;  /* 0x0000000408087c36 */ /* 0x000fca0008000000 */
[----:B------:R-:W-:-:S05]  /*3a60*/  SHF.R.U32.HI R4, RZ, 0x1, R8 ;  /* 0x00000001ff047819 */ /* 0x000fca0000011608 */
[----:B------:R-:W-:-:S05]  /*3a70*/  IMAD.WIDE.U32 R4, R4, -0x6db6db6d, RZ ;  /* 0x9249249304047825 */ /* 0x000fca00078e00ff */
[----:B------:R-:W-:-:S05]  /*3a80*/  SHF.R.U32.HI R0, RZ, 0x2, R5 ;  /* 0x00000002ff007819 */ /* 0x000fca0000011605 */
[----:B------:R-:W-:-:S05]  /*3a90*/  IMAD R0, R0, -0xe, R8 ;  /* 0xfffffff200007824 */ /* 0x000fca00078e0208 */
[----:B------:R-:W-:-:S05]  /*3aa0*/  LEA R0, R0, UR61, 0x3 ;  /* 0x0000003d00007c11 */ /* 0x000fca000f8e18ff */
[----:B------:R-:W-:-:S05]  /*3ab0*/  VIADD R0, R0, 0x70 ;  /* 0x0000007000007836 */ /* 0x000fca0000000000 */
[----:B--2---:R-:W-:-:S04]  /*3ac0*/  PRMT R0, R3, 0x654, R0 ;  /* 0x0000065403007816 */ /* 0x004fc80000000000 */
[----:B------:R1:W-:Y:S03]  /*3ad0*/  SYNCS.ARRIVE.TRANS64.RED.A1T0 RZ, [R0+URZ], RZ ;  /* 0x000000ff00ff79a7 */ /* 0x0003e6000810043f */
.L_x_34:
[----:B------:R-:W-:Y:S05]  /*3ae0*/  BSYNC B0 ;  /* 0x0000000000007941 */ /* 0x000fea0003800000 */
.L_x_33:
[----:B-1----:R-:W2:Y:S02]  /*3af0*/  LDL R0, [R1+0x8c] ;  /* 0x00008c0001007983 */ /* 0x002ea40000100800 */
[----:B--2---:R-:W-:-:S13]  /*3b00*/  R2UR UR4, R0 ;  /* 0x00000000000472ca */ /* 0x004fda00000e0000 */
[----:B------:R-:W-:-:S06]  /*3b10*/  UISETP.GT.U32.AND UP0, UPT, UR4, 0x1, UPT ;  /* 0x000000010400788c */ /* 0x000fcc000bf04070 */
[----:B------:R-:W-:-:S13]  /*3b20*/  PLOP3.LUT P0, PT, PT, PT, UP0, 0x80, 0x0 ;  /* 0x000000000000781c */ /* 0x000fda0003f0f008 */
[----:B------:R-:W-:Y:S05]  /*3b30*/  @P0 BRA `(.L_x_31) ;  /* 0x0000000000040947 */ /* 0x000fea0003800000 */
[----:B------:R-:W-:Y:S01]  /*3b40*/  BPT.TRAP 0x1 ;  /* 0x000000040000795c */ /* 0x000fe20000300000 */
.L_x_31:
[----:B------:R-:W2:Y:S01]  /*3b50*/  LDL R0, [R1+0xbc] ;  /* 0x0000bc0001007983 */ /* 0x000ea20000100800 */
[----:B------:R-:W1:Y:S01]  /*3b60*/  S2R R6, SR_TID.X ;  /* 0x0000000000067919 */ /* 0x000e620000002100 */
[----:B------:R-:W-:Y:S01]  /*3b70*/  R2UR UR4, R18 ;  /* 0x00000000120472ca */ /* 0x000fe200000e0000 */
[----:B------:R-:W-:Y:S01]  /*3b80*/  ULDC.64 UR8, c[0x0][0x5d0] ;  /* 0x0001740000087ab9 */ /* 0x000fe20000000a00 */
[----:B------:R-:W4:Y:S04]  /*3b90*/  LDL.LU R7, [R1+0xb8] ;  /* 0x0000b80001077983 */ /* 0x000f280000300800 */
[----:B------:R-:W3:Y:S01]  /*3ba0*/  LDL R20, [R1+0x9c] ;  /* 0x00009c0001147983 */ /* 0x000ee20000100800 */
[----:B------:R-:W-:Y:S01]  /*3bb0*/  R2UR UR7, R19 ;  /* 0x00000000130772ca */ /* 0x000fe200000e0000 */
[----:B------:R-:W-:Y:S01]  /*3bc0*/  IMAD.U32 R8, RZ, RZ, UR8 ;  /* 0x00000008ff087e24 */ /* 0x000fe2000f8e00ff */
[----:B-----5:R-:W-:-:S04]  /*3bd0*/  R2UR UR5, R9 ;  /* 0x00000000090572ca */ /* 0x020fc800000e0000 */
[----:B------:R-:W-:-:S06]  /*3be0*/  UIMAD UR6, UR4, 0xf0, URZ ;  /* 0x000000f0040678a4 */ /* 0x000fcc000f8e023f */
[----:B------:R-:W-:Y:S01]  /*3bf0*/  IMAD.U32 R10, RZ, RZ, UR6 ;  /* 0x00000006ff0a7e24 */ /* 0x000fe2000f8e00ff */
[----:B------:R-:W-:Y:S02]  /*3c00*/  UIMAD.WIDE UR10, UR7, 0x100, URZ ;  /* 0x00000100070a78a5 */ /* 0x000fe4000f8e023f */
[----:B------:R-:W-:Y:S01]  /*3c10*/  USHF.L.U32 UR7, UR7, 0x8, URZ ;  /* 0x0000000807077899 */ /* 0x000fe2000800063f */
[----:B-1----:R-:W-:Y:S01]  /*3c20*/  SHF.R.U32.HI R4, RZ, 0x7, R6 ;  /* 0x00000007ff047819 */ /* 0x002fe20000011606 */
[C---:B------:R-:W-:Y:S01]  /*3c30*/  IMAD.SHL.U32 R11, R6.reuse, 0x2, RZ ;  /* 0x00000002060b7824 */ /* 0x040fe200078e00ff */
[----:B------:R-:W-:Y:S02]  /*3c40*/  LOP3.LUT R5, R6, 0x60, RZ, 0xc0, !PT ;  /* 0x0000006006057812 */ /* 0x000fe400078ec0ff */
[----:B------:R-:W-:Y:S02]  /*3c50*/  LOP3.LUT R4, R4, 0x1, RZ, 0xc0, !PT ;  /* 0x0000000104047812 */ /* 0x000fe400078ec0ff */
[----:B------:R-:W-:-:S02]  /*3c60*/  SHF.R.U32.HI R5, RZ, 0x1, R5 ;  /* 0x00000001ff057819 */ /* 0x000fc40000011605 */
[----:B------:R-:W-:Y:S01]  /*3c70*/  LOP3.LUT R10, R10, 0x6, R11, 0xf8, !PT ;  /* 0x000000060a0a7812 */ /* 0x000fe200078ef80b */
[----:B------:R-:W-:-:S03]  /*3c80*/  IMAD.SHL.U32 R3, R4, 0x40, RZ ;  /* 0x0000004004037824 */ /* 0x000fc600078e00ff */
[----:B------:R-:W-:Y:S02]  /*3c90*/  SHF.R.S32.HI R11, RZ, 0x1f, R10 ;  /* 0x0000001fff0b7819 */ /* 0x000fe4000001140a */
[----:B--2---:R-:W-:Y:S02]  /*3ca0*/  R2UR UR14, R0 ;  /* 0x00000000000e72ca */ /* 0x004fe400000e0000 */
[----:B------:R-:W-:-:S04]  /*3cb0*/  SHF.R.U32.HI R0, RZ, 0x2, R6 ;  /* 0x00000002ff007819 */ /* 0x000fc80000011606 */
[----:B------:R-:W-:Y:S02]  /*3cc0*/  LOP3.LUT R0, R0, 0x7, RZ, 0xc0, !PT ;  /* 0x0000000700007812 */ /* 0x000fe400078ec0ff */
[----:B----4-:R-:W-:Y:S02]  /*3cd0*/  R2UR UR13, R7 ;  /* 0x00000000070d72ca */ /* 0x010fe400000e0000 */
[--C-:B------:R-:W-:Y:S02]  /*3ce0*/  LOP3.LUT R3, R3, 0x40, R0.reuse, 0xe2, !PT ;  /* 0x0000004003037812 */ /* 0x100fe400078ee200 */
[----:B---3--:R-:W-:Y:S01]  /*3cf0*/  R2UR UR15, R20 ;  /* 0x00000000140f72ca */ /* 0x008fe200000e0000 */
[----:B------:R-:W-:Y:S01]  /*3d00*/  UISETP.GE.U32.AND UP2, UPT, UR14, 0xe, UPT ;  /* 0x0000000e0e00788c */ /* 0x000fe2000bf46070 */
[----:B------:R-:W-:Y:S02]  /*3d10*/  IADD3 R0, RZ, -R5, -R0 ;  /* 0x80000005ff007210 */ /* 0x000fe40007ffe800 */
[----:B0-----:R-:W-:-:S03]  /*3d20*/  LOP3.LUT R235, R3, UR10, R5, 0xfe, !PT ;  /* 0x0000000a03eb7c12 */ /* 0x001fc6000f8efe05 */
[----:B------:R-:W-:Y:S02]  /*3d30*/  IMAD R0, R4, -0x40, R0 ;  /* 0xffffffc004007824 */ /* 0x000fe400078e0200 */
[----:B------:R-:W-:Y:S01]  /*3d40*/  IMAD.MOV.U32 R4, RZ, RZ, -0x2 ;  /* 0xfffffffeff047424 */ /* 0x000fe200078e00ff */
[----:B------:R-:W-:Y:S03]  /*3d50*/  STL [R1+0x98], R235 ;  /* 0x000098eb01007387 */ /* 0x000fe60000100800 */
[----:B------:R-:W-:Y:S02]  /*3d60*/  USHF.R.S32.HI UR12, URZ, 0x1f, UR15 ;  /* 0x0000001f3f0c7899 */ /* 0x000fe4000801140f */
[----:B------:R-:W-:Y:S02]  /*3d70*/  IMAD.WIDE.U32 R8, R8, UR15, R10 ;  /* 0x0000000f08087c25 */ /* 0x000fe4000f8e000a */
[----:B------:R-:W-:-:S02]  /*3d80*/  UIMAD UR4, UR12, UR8, URZ ;  /* 0x000000080c0472a4 */ /* 0x000fc4000f8e023f */
[----:B------:R-:W-:Y:S02]  /*3d90*/  UIADD3 UR8, UR14, UR5, URZ ;  /* 0x000000050e087290 */ /* 0x000fe4000fffe03f */
[----:B------:R-:W-:Y:S01]  /*3da0*/  UIMAD UR4, UR15, UR9, UR4 ;  /* 0x000000090f0472a4 */ /* 0x000fe2000f8e0204 */
[----:B------:R-:W-:Y:S02]  /*3db0*/  ULDC UR5, c[0x0][0x288] ;  /* 0x0000a20000057ab9 */ /* 0x000fe40000000800 */
[----:B------:R-:W-:Y:S01]  /*3dc0*/  ULDC UR9, c[0x0][0x284] ;  /* 0x0000a10000097ab9 */ /* 0x000fe20000000800 */
[----:B------:R-:W-:Y:S01]  /*3dd0*/  UISETP.GT.U32.AND UP1, UPT, UR8, 0xd, UPT ;  /* 0x0000000d0800788c */ /* 0x000fe2000bf24070 */
[----:B------:R-:W-:Y:S01]  /*3de0*/  IMAD.U32 R3, RZ, RZ, UR9 ;  /* 0x00000009ff037e24 */ /* 0x000fe2000f8e00ff */
[----:B------:R-:W-:Y:S01]  /*3df0*/  UISETP.GE.AND UP0, UPT, UR6, UR5, UPT ;  /* 0x000000050600728c */ /* 0x000fe2000bf06270 */
[----:B------:R-:W-:Y:S01]  /*3e00*/  VIADD R9, R9, UR4 ;  /* 0x0000000409097c36 */ /* 0x000fe20008000000 */
[----:B------:R-:W-:-:S02]  /*3e10*/  USHF.R.U32.HI UR4, URZ, 0x1, UR8 ;  /* 0x000000013f047899 */ /* 0x000fc40008011608 */
[----:B------:R-:W-:Y:S01]  /*3e20*/  IADD3 R0, R3, -UR7, R0 ;  /* 0x8000000703007c10 */ /* 0x000fe2000fffe000 */
[----:B------:R-:W-:Y:S01]  /*3e30*/  UISETP.LT.U32.AND UP1, UPT, UR14, 0xe, UP1 ;  /* 0x0000000e0e00788c */ /* 0x000fe20008f21070 */
[----:B------:R-:W-:Y:S01]  /*3e40*/  LOP3.LUT R3, R6, 0x3, RZ, 0xc0, !PT ;  /* 0x0000000306037812 */ /* 0x000fe200078ec0ff */
[----:B------:R-:W-:Y:S02]  /*3e50*/  UISETP.GE.OR UP0, UPT, UR7, UR9, UP0 ;  /* 0x000000090700728c */ /* 0x000fe40008706670 */
[----:B------:R-:W-:Y:S02]  /*3e60*/  USEL UR7, URZ, 0x1, !UP1 ;  /* 0x000000013f077887 */ /* 0x000fe4000c800000 */
[----:B------:R-:W-:Y:S01]  /*3e70*/  IMAD R3, R3, R4, UR5 ;  /* 0x0000000503037e24 */ /* 0x000fe2000f8e0204 */
[----:B------:R-:W-:Y:S01]  /*3e80*/  UIMAD.WIDE.U32 UR4, UR4, -0x6db6db6d, URZ ;  /* 0x92492493040478a5 */ /* 0x000fe2000f8e003f */
[----:B------:R-:W-:Y:S01]  /*3e90*/  PLOP3.LUT P0, PT, PT, PT, UP0, 0x80, 0x0 ;  /* 0x000000000000781c */ /* 0x000fe20003f0f008 */
[----:B------:R-:W-:Y:S01]  /*3ea0*/  ULOP3.LUT UR13, UR13, UR7, URZ, 0x3c, !UPT ;  /* 0x000000070d0d7292 */ /* 0x000fe2000f8e3c3f */
[----:B------:R-:W-:Y:S01]  /*3eb0*/  VIADD R3, R3, -UR6 ;  /* 0x8000000603037c36 */ /* 0x000fe20008000000 */
[----:B------:R-:W-:Y:S01]  /*3ec0*/  USHF.R.U32.HI UR4, URZ, 0x2, UR5 ;  /* 0x000000023f047899 */ /* 0x000fe20008011605 */
[----:B------:R-:W-:-:S03]  /*3ed0*/  UMOV UR6, 0xffffffff ;  /* 0xffffffff00067882 */ /* 0x000fc60000000000 */
[----:B------:R-:W-:Y:S02]  /*3ee0*/  UIMAD UR5, UR4, -0xe, UR8 ;  /* 0xfffffff2040578a4 */ /* 0x000fe4000f8e0208 */
[----:B------:R-:W-:-:S04]  /*3ef0*/  @UP2 ULOP3.LUT UR13, UR13, 0x1, UR4, 0x78, !UPT ;  /* 0x000000010d0d2892 */ /* 0x000fc8000f8e7804 */
[----:B------:R-:W-:-:S05]  /*3f00*/  IMAD.U32 R4, RZ, RZ, UR5 ;  /* 0x00000005ff047e24 */ /* 0x000fca000f8e00ff */
[----:B------:R0:W-:Y:S02]  /*3f10*/  STL [R1+0xac], R4 ;  /* 0x0000ac0401007387 */ /* 0x0001e40000100800 */
[----:B0-----:R-:W-:-:S05]  /*3f20*/  IMAD.U32 R4, RZ, RZ, UR13 ;  /* 0x0000000dff047e24 */ /* 0x001fca000f8e00ff */
[----:B------:R0:W-:Y:S01]  /*3f30*/  STL [R1+0xb8], R4 ;  /* 0x0000b80401007387 */ /* 0x0001e20000100800 */
[----:B------:R-:W-:Y:S05]  /*3f40*/  @P0 BRA `(.L_x_35) ;  /* 0x0000010400f40947 */ /* 0x000fea0003800000 */
[----:B------:R-:W-:Y:S01]  /*3f50*/  FSETP.NEU.AND P2, PT, R16, RZ, PT ;  /* 0x000000ff1000720b */ /* 0x000fe20003f4d000 */
[----:B------:R-:W-:Y:S01]  /*3f60*/  ULDC.64 UR8, c[0x0][0x5c8] ;  /* 0x0001720000087ab9 */ /* 0x000fe20000000a00 */
[----:B------:R-:W-:Y:S01]  /*3f70*/  ISETP.GT.AND P0, PT, R3, RZ, PT ;  /* 0x000000ff0300720c */ /* 0x000fe20003f04270 */
[----:B------:R-:W-:Y:S01]  /*3f80*/  UIMAD UR4, UR11, UR8, URZ ;  /* 0x000000080b0472a4 */ /* 0x000fe2000f8e023f */
[----:B------:R-:W-:Y:S01]  /*3f90*/  IMAD.U32 R18, RZ, RZ, UR9 ;  /* 0x00000009ff127e24 */ /* 0x000fe2000f8e00ff */
[----:B------:R-:W-:Y:S01]  /*3fa0*/  BSSY B0, `(.L_x_35) ;  /* 0x0001077000007945 */ /* 0x000fe20003800000 */
[----:B------:R-:W-:Y:S01]  /*3fb0*/  IMAD.WIDE.U32 R8, R235, UR8, R8 ;  /* 0x00000008eb087c25 */ /* 0x000fe2000f8e0008 */
[----:B------:R-:W-:-:S03]  /*3fc0*/  ISETP.GT.AND P1, PT, R0, RZ, P0 ;  /* 0x000000ff0000720c */ /* 0x000fc60000724270 */
[----:B------:R-:W-:-:S04]  /*3fd0*/  IMAD R18, R235, R18, UR4 ;  /* 0x00000004eb127e24 */ /* 0x000fc8000f8e0212 */
[----:B------:R-:W-:Y:S01]  /*3fe0*/  IMAD.IADD R18, R9, 0x1, R18 ;  /* 0x0000000109127824 */ /* 0x000fe200078e0212 */
[----:B------:R-:W-:Y:S06]  /*3ff0*/  @!P2 BRA `(.L_x_36) ;  /* 0x000000c000eca947 */ /* 0x000fec0003800000 */
[----:B------:R-:W1:Y:S01]  /*4000*/  LDC.64 R6, c[0x0][0x5b8] ;  /* 0x00016e00ff067b82 */ /* 0x000e620000000a00 */
[----:B------:R-:W2:Y:S01]  /*4010*/  LDL.LU R21, [R1+0x60] ;  /* 0x0000600001157983 */ /* 0x000ea20000300800 */
[----:B------:R-:W-:Y:S01]  /*4020*/  R2UR UR7, R20 ;  /* 0x00000000140772ca */ /* 0x000fe200000e0000 */
[----:B------:R-:W-:-:S05]  /*4030*/  ULDC.64 UR14, c[0x0][0x208] ;  /* 0x00008200000e7ab9 */ /* 0x000fca0000000a00 */
[----:B------:R-:W3:Y:S01]  /*4040*/  LDC.64 R14, c[0x0][0x5b0] ;  /* 0x00016c00ff0e7b82 */ /* 0x000ee20000000a00 */
[----:B-1----:R-:W-:Y:S01]  /*4050*/  IMAD.MOV.U32 R5, RZ, RZ, R7 ;  /* 0x000000ffff057224 */ /* 0x002fe200078e0007 */
[----:B------:R1:W-:Y:S01]  /*4060*/  STL [R1+0x80], R6 ;  /* 0x0000800601007387 */ /* 0x0003e20000100800 */
[----:B------:R-:W-:-:S04]  /*4070*/  IMAD.MOV.U32 R19, RZ, RZ, R6 ;  /* 0x000000ffff137224 */ /* 0x000fc800078e0006 */
[C---:B0-----:R-:W-:Y:S01]  /*4080*/  IMAD R4, R19.reuse, UR12, RZ ;  /* 0x0000000c13047c24 */ /* 0x041fe2000f8e02ff */
[----:B---3--:R-:W-:Y:S01]  /*4090*/  R2UR UR4, R14 ;  /* 0x000000000e0472ca */ /* 0x008fe200000e0000 */
[----:B------:R-:W-:Y:S01]  /*40a0*/  IMAD.WIDE.U32 R12, R19, UR7, R10 ;  /* 0x00000007130c7c25 */ /* 0x000fe2000f8e000a */
[----:B-1----:R-:W0:Y:S03]  /*40b0*/  LDC.64 R6, c[0x0][0x5a8] ;  /* 0x00016a00ff067b82 */ /* 0x002e260000000a00 */
[----:B------:R-:W-:Y:S02]  /*40c0*/  IMAD R233, R5, UR7, R4 ;  /* 0x0000000705e97c24 */ /* 0x000fe4000f8e0204 */
[----:B------:R-:W-:Y:S02]  /*40d0*/  IMAD.MOV.U32 R236, RZ, RZ, R12 ;  /* 0x000000ffffec7224 */ /* 0x000fe400078e000c */
[----:B------:R-:W-:Y:S01]  /*40e0*/  IMAD.IADD R237, R13, 0x1, R233 ;  /* 0x000000010ded7824 */ /* 0x000fe200078e02e9 */
[----:B------:R-:W-:Y:S03]  /*40f0*/  STL [R1+0x84], R233 ;  /* 0x000084e901007387 */ /* 0x000fe60000100800 */
[----:B------:R-:W-:Y:S01]  /*4100*/  UIMAD UR4, UR11, UR4, URZ ;  /* 0x000000040b0472a4 */ /* 0x000fe2000f8e023f */
[C---:B------:R-:W-:Y:S01]  /*4110*/  IMAD.WIDE.U32 R4, R235.reuse, R14, R236 ;  /* 0x0000000eeb047225 */ /* 0x040fe200078e00ec */
[----:B------:R0:W-:Y:S04]  /*4120*/  STL.64 [R1+0x90], R12 ;  /* 0x0000900c01007387 */ /* 0x0001e80000100a00 */
[----:B------:R-:W-:Y:S01]  /*4130*/  IMAD R23, R235, R15, UR4 ;  /* 0x00000004eb177e24 */ /* 0x000fe2000f8e020f */
[----:B------:R-:W-:-:S03]  /*4140*/  ULDC.64 UR4, c[0x0][0x5c0] ;  /* 0x0001700000047ab9 */ /* 0x000fc60000000a00 */
[----:B------:R-:W-:Y:S01]  /*4150*/  IMAD.IADD R5, R5, 0x1, R23 ;  /* 0x0000000105057824 */ /* 0x000fe200078e0217 */
[----:B------:R1:W-:Y:S01]  /*4160*/  STL [R1+0xa8], R23 ;  /* 0x0000a81701007387 */ /* 0x0003e20000100800 */
[----:B0-----:R-:W-:-:S04]  /*4170*/  LEA R12, P2, R4, R6, 0x1 ;  /* 0x00000006040c7211 */ /* 0x001fc800078408ff */
[----:B------:R-:W-:-:S05]  /*4180*/  LEA.HI.X R13, R4, R7, R5, 0x1, P2 ;  /* 0x00000007040d7211 */ /* 0x000fca00010f0c05 */
[----:B------:R-:W3:Y:S01]  /*4190*/  @P1 LDG.E.LTC128B.U16 R234, desc[UR14][R12.64] ;  /* 0x0000000e0cea1981 */ /* 0x000ee2000c1e1520 */
[C---:B------:R-:W-:Y:S01]  /*41a0*/  LEA R4, P2, R8.reuse, UR4, 0x1 ;  /* 0x0000000408047c11 */ /* 0x040fe2000f8408ff */
[----:B------:R-:W-:Y:S01]  /*41b0*/  BSSY B1, `(.L_x_37) ;  /* 0x0000012000017945 */ /* 0x000fe20003800000 */
[----:B------:R-:W-:Y:S02]  /*41c0*/  ISETP.GT.AND P3, PT, R3, 0x1, PT ;  /* 0x000000010300780c */ /* 0x000fe40003f64270 */
[----:B------:R-:W-:Y:S01]  /*41d0*/  LEA.HI.X R5, R8, UR5, R18, 0x1, P2 ;  /* 0x0000000508057c11 */ /* 0x000fe200090f0c12 */
[----:B------:R-:W-:-:S04]  /*41e0*/  IMAD.WIDE.U32 R8, R235, R14, R10 ;  /* 0x0000000eeb087225 */ /* 0x000fc800078e000a */
[----:B------:R-:W-:Y:S02]  /*41f0*/  IMAD.IADD R9, R23, 0x1, R9 ;  /* 0x0000000117097824 */ /* 0x000fe400078e0209 */
[----:B------:R-:W-:-:S04]  /*4200*/  IMAD.WIDE.U32 R8, R19, UR7, R8 ;  /* 0x0000000713087c25 */ /* 0x000fc8000f8e0008 */
[----:B------:R-:W-:Y:S01]  /*4210*/  IMAD.IADD R9, R233, 0x1, R9 ;  /* 0x00000001e9097824 */ /* 0x000fe200078e0209 */
[----:B------:R-:W-:-:S04]  /*4220*/  LEA R18, P2, R8, R6, 0x1 ;  /* 0x0000000608127211 */ /* 0x000fc800078408ff */
[----:B------:R-:W-:Y:S02]  /*4230*/  LEA.HI.X R19, R8, R7, R9, 0x1, P2 ;  /* 0x0000000708137211 */ /* 0x000fe400010f0c09 */
[----:B------:R-:W-:Y:S01]  /*4240*/  ISETP.GT.AND P2, PT, R0, RZ, P3 ;  /* 0x000000ff0000720c */ /* 0x000fe20001f44270 */
[----:B---3--:R-:W-:-:S05]  /*4250*/  HADD2.F32 R12, -RZ, R234.H0_H0 ;  /* 0x200000eaff0c7230 */ /* 0x008fca0000004100 */
[----:B------:R-:W-:-:S04]  /*4260*/  FMUL R12, R12, R16 ;  /* 0x000000100c0c7220 */ /* 0x000fc80000400000 */
[----:B--2---:R-:W-:-:S05]  /*4270*/  FFMA R12, R21, R2, R12 ;  /* 0x00000002150c7223 */ /* 0x004fca000000000c */
[----:B------:R-:W-:-:S05]  /*4280*/  F2FP.F16.F32.PACK_AB R8, RZ, R12 ;  /* 0x0000000cff08723e */ /* 0x000fca00000000ff */
[----:B------:R1:W-:Y:S01]  /*4290*/  @P1 STG.E.U16 desc[UR14][R4.64], R8 ;  /* 0x0000000804001986 */ /* 0x0003e2000c10150e */
[----:B------:R-:W-:Y:S05]  /*42a0*/  @!P2 BRA `(.L_x_38) ;  /* 0x000000000008a947 */ /* 0x000fea0003800000 */
[----:B------:R-:W-:Y:S02]  /*42b0*/  ULDC.64 UR4, c[0x0][0x208] ;  /* 0x0000820000047ab9 */ /* 0x000fe40000000a00 */
[----:B------:R0:W5:Y:S03]  /*42c0*/  LDG.E.LTC128B.U16 R234, desc[UR4][R18.64+0x2] ;  /* 0x0000020412ea7981 */ /* 0x000166000c1e1520 */
.L_x_38:
[----:B------:R-:W-:Y:S05]  /*42d0*/  BSYNC B1 ;  /* 0x0000000000017941 */ /* 0x000fea0003800000 */
.L_x_37:
[----:B------:R-:W2:Y:S04]  /*42e0*/  LDL.LU R9, [R1+0x64] ;  /* 0x0000640001097983 */ /* 0x000ea80000300800 */
[----:B------:R-:W3:Y:S01]  /*42f0*/  LDL.64 R12, [R1+0x90] ;  /* 0x00009000010c7983 */ /* 0x000ee20000100a00 */
[----:B-1---5:R-:W-:Y:S01]  /*4300*/  HADD2.F32 R8, -RZ, R234.H0_H0 ;  /* 0x200000eaff087230 */ /* 0x022fe20000004100 */
[----:B------:R-:W-:Y:S01]  /*4310*/  R2UR UR7, R20 ;  /* 0x00000000140772ca */ /* 0x000fe200000e0000 */
[C---:B------:R-:W-:Y:S01]  /*4320*/  IMAD.SHL.U32 R20, R14.reuse, 0x8, RZ ;  /* 0x000000080e147824 */ /* 0x040fe200078e00ff */
[----:B------:R-:W-:Y:S02]  /*4330*/  SHF.L.U64.HI R21, R14, 0x3, R15 ;  /* 0x000000030e157819 */ /* 0x000fe4000001020f */
[----:B------:R-:W-:Y:S01]  /*4340*/  ISETP.GT.AND P1, PT, R0, 0x8, P0 ;  /* 0x000000080000780c */ /* 0x000fe20000724270 */
[----:B------:R-:W-:Y:S01]  /*4350*/  FMUL R8, R8, R16 ;  /* 0x0000001008087220 */ /* 0x000fe20000400000 */
[----:B------:R-:W-:Y:S01]  /*4360*/  ULDC.64 UR4, c[0x0][0x208] ;  /* 0x0000820000047ab9 */ /* 0x000fe20000000a00 */
[----:B------:R-:W4:Y:S02]  /*4370*/  LDL.LU R232, [R1+0x68] ;  /* 0x0000680001e87983 */ /* 0x000f240000300800 */
[----:B--2---:R-:W-:Y:S01]  /*4380*/  FFMA R22, R9, R2, R8 ;  /* 0x0000000209167223 */ /* 0x004fe20000000008 */
[----:B------:R-:W-:-:S04]  /*4390*/  IMAD.WIDE.U32 R8, R235, R14, R20 ;  /* 0x0000000eeb087225 */ /* 0x000fc800078e0014 */
[----:B------:R-:W-:Y:S01]  /*43a0*/  IMAD.IADD R235, R23, 0x1, R9 ;  /* 0x0000000117eb7824 */ /* 0x000fe200078e0209 */
[----:B---3--:R-:W-:Y:S02]  /*43b0*/  IADD3 R13, P4, R12, R8, RZ ;  /* 0x000000080c0d7210 */ /* 0x008fe40007f9e0ff */
[----:B------:R-:W-:-:S03]  /*43c0*/  F2FP.F16.F32.PACK_AB R22, RZ, R22 ;  /* 0x00000016ff16723e */ /* 0x000fc600000000ff */
[----:B------:R-:W-:Y:S01]  /*43d0*/  IMAD.X R23, R235, 0x1, R237, P4 ;  /* 0x00000001eb177824 */ /* 0x000fe200020e06ed */
[C---:B------:R-:W-:Y:S01]  /*43e0*/  LEA R12, P4, R13.reuse, R6, 0x1 ;  /* 0x000000060d0c7211 */ /* 0x040fe200078808ff */
[----:B------:R1:W-:Y:S03]  /*43f0*/  @P2 STG.E.U16 desc[UR4][R4.64+0x2], R22 ;  /* 0x0000021604002986 */ /* 0x0003e6000c101504 */
[----:B------:R-:W-:-:S05]  /*4400*/  LEA.HI.X R13, R13, R7, R23, 0x1, P4 ;  /* 0x000000070d0d7211 */ /* 0x000fca00020f0c17 */
[----:B------:R2:W3:Y:S04]  /*4410*/  @P1 LDG.E.LTC128B.U16 R234, desc[UR4][R12.64] ;  /* 0x000000040cea1981 */ /* 0x0004e8000c1e1520 */
[----:B------:R-:W4:Y:S01]  /*4420*/  LDL R13, [R1+0x80] ;  /* 0x00008000010d7983 */ /* 0x000f220000100800 */
[----:B-1----:R-:W-:Y:S01]  /*4430*/  IADD3 R22, P2, R10, R8, RZ ;  /* 0x000000080a167210 */ /* 0x002fe20007f5e0ff */
[----:B------:R-:W-:Y:S01]  /*4440*/  BSSY B1, `(.L_x_39) ;  /* 0x0000017000017945 */ /* 0x000fe20003800000 */
[----:B------:R-:W-:-:S03]  /*4450*/  ISETP.GT.AND P5, PT, R0, 0x8, P3 ;  /* 0x000000080000780c */ /* 0x000fc60001fa4270 */
[----:B------:R-:W-:Y:S02]  /*4460*/  IMAD.X R23, R11, 0x1, R235, P2 ;  /* 0x000000010b177824 */ /* 0x000fe400010e06eb */
[----:B----4-:R-:W-:-:S04]  /*4470*/  IMAD.WIDE.U32 R22, R13, UR7, R22 ;  /* 0x000000070d167c25 */ /* 0x010fc8000f8e0016 */
[----:B--2---:R-:W-:Y:S01]  /*4480*/  IMAD.IADD R13, R233, 0x1, R23 ;  /* 0x00000001e90d7824 */ /* 0x004fe200078e0217 */
[----:B------:R-:W-:Y:S01]  /*4490*/  LEA R12, P2, R22, R6, 0x1 ;  /* 0x00000006160c7211 */ /* 0x000fe200078408ff */
[----:B------:R-:W-:-:S03]  /*44a0*/  IMAD.U32 R23, RZ, RZ, UR8 ;  /* 0x00000008ff177e24 */ /* 0x000fc6000f8e00ff */
[----:B------:R-:W-:Y:S01]  /*44b0*/  LEA.HI.X R13, R22, R7, R13, 0x1, P2 ;  /* 0x00000007160d7211 */ /* 0x000fe200010f0c0d */
[----:B---3--:R-:W-:Y:S02]  /*44c0*/  HADD2.F32 R22, -RZ, R234.H0_H0 ;  /* 0x200000eaff167230 */ /* 0x008fe40000004100 */
[----:B------:R-:W-:Y:S02]  /*44d0*/  IMAD.SHL.U32 R233, R23, 0x10, RZ ;  /* 0x0000001017e97824 */ /* 0x000fe400078e00ff */
[----:B------:R-:W-:Y:S02]  /*44e0*/  IMAD.U32 R23, RZ, RZ, UR9 ;  /* 0x00000009ff177e24 */ /* 0x000fe4000f8e00ff */
[----:B------:R-:W-:-:S04]  /*44f0*/  FMUL R22, R22, R16 ;  /* 0x0000001016167220 */ /* 0x000fc80000400000 */
[----:B------:R-:W-:Y:S01]  /*4500*/  FFMA R22, R232, R2, R22 ;  /* 0x00000002e8167223 */ /* 0x000fe20000000016 */
[----:B------:R-:W-:-:S04]  /*4510*/  IMAD.U32 R232, RZ, RZ, UR8 ;  /* 0x00000008ffe87e24 */ /* 0x000fc8000f8e00ff */
[----:B------:R-:W-:Y:S02]  /*4520*/  F2FP.F16.F32.PACK_AB R22, RZ, R22 ;  /* 0x00000016ff16723e */ /* 0x000fe400000000ff */
[----:B------:R-:W-:Y:S02]  /*4530*/  SHF.L.U64.HI R23, R232, 0x4, R23 ;  /* 0x00000004e8177819 */ /* 0x000fe40000010217 */
[----:B------:R-:W-:-:S03]  /*4540*/  IADD3 R232, P2, R233, R4, RZ ;  /* 0x00000004e9e87210 */ /* 0x000fc60007f5e0ff */
[----:B------:R1:W-:Y:S02]  /*4550*/  STL [R1+0xb4], R23 ;  /* 0x0000b41701007387 */ /* 0x0003e40000100800 */
[----:B------:R-:W-:-:S05]  /*4560*/  IMAD.X R233, R23, 0x1, R5, P2 ;  /* 0x0000000117e97824 */ /* 0x000fca00010e0605 */
[----:B------:R1:W-:Y:S01]  /*4570*/  @P1 STG.E.U16 desc[UR4][R232.64], R22 ;  /* 0x00000016e8001986 */ /* 0x0003e2000c101504 */
[----:B------:R-:W-:Y:S05]  /*4580*/  @!P5 BRA `(.L_x_40) ;  /* 0x000000000008d947 */ /* 0x000fea0003800000 */
[----:B------:R-:W-:Y:S02]  /*4590*/  ULDC.64 UR4, c[0x0][0x208] ;  /* 0x0000820000047ab9 */ /* 0x000fe40000000a00 */
[----:B------:R2:W5:Y:S03]  /*45a0*/  LDG.E.LTC128B.U16 R234, desc[UR4][R12.64+0x2] ;  /* 0x000002040cea7981 */ /* 0x000566000c1e1520 */
.L_x_40:
[----:B------:R-:W-:Y:S05]  /*45b0*/  BSYNC B1 ;  /* 0x0000000000017941 */ /* 0x000fea0003800000 */
.L_x_39:
[----:B-1----:R-:W3:Y:S01]  /*45c0*/  LDL.LU R23, [R1+0x6c] ;  /* 0x00006c0001177983 */ /* 0x002ee20000300800 */
[----:B-----5:R-:W-:Y:S01]  /*45d0*/  HADD2.F32 R22, -RZ, R234.H0_H0 ;  /* 0x200000eaff167230 */ /* 0x020fe20000004100 */
[----:B------:R-:W-:Y:S01]  /*45e0*/  ISETP.GT.AND P2, PT, R3, 0x8, PT ;  /* 0x000000080300780c */ /* 0x000fe20003f44270 */
[----:B------:R-:W-:Y:S01]  /*45f0*/  ULDC.64 UR4, c[0x0][0x208] ;  /* 0x0000820000047ab9 */ /* 0x000fe20000000a00 */
[----:B------:R-:W-:Y:S02]  /*4600*/  BSSY B1, `(.L_x_41) ;  /* 0x000000a000017945 */ /* 0x000fe40003800000 */
[----:B------:R-:W-:Y:S01]  /*4610*/  FMUL R22, R22, R16 ;  /* 0x0000001016167220 */ /* 0x000fe20000400000 */
[----:B------:R-:W-:-:S03]  /*4620*/  ISETP.GT.AND P4, PT, R0, RZ, P2 ;  /* 0x000000ff0000720c */ /* 0x000fc60001784270 */
[----:B---3--:R-:W-:-:S05]  /*4630*/  FFMA R22, R23, R2, R22 ;  /* 0x0000000217167223 */ /* 0x008fca0000000016 */
[----:B------:R-:W-:-:S05]  /*4640*/  F2FP.F16.F32.PACK_AB R22, RZ, R22 ;  /* 0x00000016ff16723e */ /* 0x000fca00000000ff */
[----:B------:R1:W-:Y:S02]  /*4650*/  @P5 STG.E.U16 desc[UR4][R232.64+0x2], R22 ;  /* 0x00000216e8005986 */ /* 0x0003e4000c101504 */
[----:B-1----:R-:W-:Y:S01]  /*4660*/  PRMT R22, R234, 0x7610, R22 ;  /* 0x00007610ea167816 */ /* 0x002fe20000000016 */
[----:B------:R-:W-:Y:S06]  /*4670*/  @!P4 BRA `(.L_x_42) ;  /* 0x000000000008c947 */ /* 0x000fec0003800000 */
[----:B------:R-:W-:Y:S02]  /*4680*/  ULDC.64 UR4, c[0x0][0x208] ;  /* 0x0000820000047ab9 */ /* 0x000fe40000000a00 */
[----:B------:R1:W5:Y:S03]  /*4690*/  LDG.E.LTC128B.U16 R22, desc[UR4][R18.64+0x10] ;  /* 0x0000100412167981 */ /* 0x000366000c1e1520 */
.L_x_42:
[----:B------:R-:W-:Y:S05]  /*46a0*/  BSYNC B1 ;  /* 0x0000000000017941 */ /* 0x000fea0003800000 */
.L_x_41:
[----:B------:R-:W3:Y:S01]  /*46b0*/  LDL.LU R234, [R1+0x70] ;  /* 0x0000700001ea7983 */ /* 0x000ee20000300800 */
        /* <DEDUP_REMOVED lines=8> */
[----:B------:R3:W-:Y:S01]  /*4740*/  @P4 STG.E.U16 desc[UR4][R4.64+0x10], R23 ;  /* 0x0000101704004986 */ /* 0x0007e2000c101504 */
[----:B------:R-:W-:Y:S05]  /*4750*/  @!P5 BRA `(.L_x_44) ;  /* 0x000000000008d947 */ /* 0x000fea0003800000 */
[----:B------:R-:W-:Y:S02]  /*4760*/  ULDC.64 UR4, c[0x0][0x208] ;  /* 0x0000820000047ab9 */ /* 0x000fe40000000a00 */
[----:B------:R4:W5:Y:S03]  /*4770*/  LDG.E.LTC128B.U16 R22, desc[UR4][R18.64+0x12] ;  /* 0x0000120412167981 */ /* 0x000966000c1e1520 */
.L_x_44:
[----:B------:R-:W-:Y:S05]  /*4780*/  BSYNC B1 ;  /* 0x0000000000017941 */ /* 0x000fea0003800000 */
.L_x_43:
[----:B------:R-:W2:Y:S01]  /*4790*/  LDL.LU R234, [R1+0x74] ;  /* 0x0000740001ea7983 */ /* 0x000ea20000300800 */
[----:B---3-5:R-:W-:Y:S01]  /*47a0*/  HADD2.F32 R23, -RZ, R22.H0_H0 ;  /* 0x20000016ff177230 */ /* 0x028fe20000004100 */
[----:B------:R-:W-:Y:S01]  /*47b0*/  ISETP.GT.AND P4, PT, R0, 0x8, P2 ;  /* 0x000000080000780c */ /* 0x000fe20001784270 */
[----:B------:R-:W-:Y:S01]  /*47c0*/  ULDC.64 UR4, c[0x0][0x208] ;  /* 0x0000820000047ab9 */ /* 0x000fe20000000a00 */
[----:B------:R-:W-:Y:S02]  /*47d0*/  BSSY B1, `(.L_x_45) ;  /* 0x0000008000017945 */ /* 0x000fe40003800000 */
[----:B------:R-:W-:-:S04]  /*47e0*/  FMUL R23, R23, R16 ;  /* 0x0000001017177220 */ /* 0x000fc80000400000 */
[----:B--2---:R-:W-:-:S05]  /*47f0*/  FFMA R23, R234, R2, R23 ;  /* 0x00000002ea177223 */ /* 0x004fca0000000017 */
[----:B------:R-:W-:-:S05]  /*4800*/  F2FP.F16.F32.PACK_AB R23, RZ, R23 ;  /* 0x00000017ff17723e */ /* 0x000fca00000000ff */
[----:B------:R2:W-:Y:S01]  /*4810*/  @P5 STG.E.U16 desc[UR4][R4.64+0x12], R23 ;  /* 0x0000121704005986 */ /* 0x0005e2000c101504 */
[----:B------:R-:W-:Y:S05]  /*4820*/  @!P4 BRA `(.L_x_46) ;  /* 0x000000000008c947 */ /* 0x000fea0003800000 */
[----:B------:R-:W-:Y:S02]  /*4830*/  ULDC.64 UR4, c[0x0][0x208] ;  /* 0x0000820000047ab9 */ /* 0x000fe40000000a00 */
[----:B------:R3:W5:Y:S03]  /*4840*/  LDG.E.LTC128B.U16 R22, desc[UR4][R12.64+0x10] ;  /* 0x000010040c167981 */ /* 0x000766000c1e1520 */
.L_x_46:
[----:B------:R-:W-:Y:S05]  /*4850*/  BSYNC B1 ;  /* 0x0000000000017941 */ /* 0x000fea0003800000 */
.L_x_45:
[----:B------:R-:W4:Y:S01]  /*4860*/  LDL.LU R234, [R1+0x78] ;  /* 0x0000780001ea7983 */ /* 0x000f220000300800 */
[----:B--2--5:R-:W-:Y:S01]  /*4870*/  HADD2.F32 R23, -RZ, R22.H0_H0 ;  /* 0x20000016ff177230 */ /* 0x024fe20000004100 */
[----:B------:R-:W-:Y:S01]  /*4880*/  ISETP.GT.AND P5, PT, R0, 0x8, P1 ;  /* 0x000000080000780c */ /* 0x000fe20000fa4270 */
[----:B------:R-:W-:Y:S01]  /*4890*/  ULDC.64 UR4, c[0x0][0x208] ;  /* 0x0000820000047ab9 */ /* 0x000fe20000000a00 */
[----:B------:R-:W-:Y:S02]  /*48a0*/  BSSY B1, `(.L_x_47) ;  /* 0x0000008000017945 */ /* 0x000fe40003800000 */
[----:B------:R-:W-:-:S04]  /*48b0*/  FMUL R23, R23, R16 ;  /* 0x0000001017177220 */ /* 0x000fc80000400000 */
[----:B----4-:R-:W-:-:S05]  /*48c0*/  FFMA R23, R234, R2, R23 ;  /* 0x00000002ea177223 */ /* 0x010fca0000000017 */
[----:B------:R-:W-:-:S05]  /*48d0*/  F2FP.F16.F32.PACK_AB R23, RZ, R23 ;  /* 0x00000017ff17723e */ /* 0x000fca00000000ff */
[----:B------:R2:W-:Y:S01]  /*48e0*/  @P4 STG.E.U16 desc[UR4][R232.64+0x10], R23 ;  /* 0x00001017e8004986 */ /* 0x0005e2000c101504 */
[----:B------:R-:W-:Y:S05]  /*48f0*/  @!P5 BRA `(.L_x_48) ;  /* 0x000000000008d947 */ /* 0x000fea0003800000 */
[----:B------:R-:W-:Y:S02]  /*4900*/  ULDC.64 UR4, c[0x0][0x208] ;  /* 0x0000820000047ab9 */ /* 0x000fe40000000a00 */
[----:B------:R4:W5:Y:S03]  /*4910*/  LDG.E.LTC128B.U16 R22, desc[UR4][R12.64+0x12] ;  /* 0x000012040c167981 */ /* 0x000966000c1e1520 */
.L_x_48:
[----:B------:R-:W-:Y:S05]  /*4920*/  BSYNC B1 ;  /* 0x0000000000017941 */ /* 0x000fea0003800000 */
.L_x_47:
[----:B--2---:R-:W2:Y:S04]  /*4930*/  LDL R23, [R1+0x9c] ;  /* 0x00009c0001177983 */ /* 0x004ea80000100800 */
[----:B------:R0:W-:Y:S04]  /*4940*/  STL.64 [R1+0xd8], R24 ;  /* 0x0000d81801007387 */ /* 0x0001e80000100a00 */
[----:B0-----:R-:W3:Y:S01]  /*4950*/  LDL.LU R25, [R1+0x7c] ;  /* 0x00007c0001197983 */ /* 0x001ee20000300800 */
[----:B------:R-:W-:-:S03]  /*4960*/  IMAD.MOV.U32 R9, RZ, RZ, R235 ;  /* 0x000000ffff097224 */ /* 0x000fc600078e00eb */
[----:B------:R-:W-:Y:S04]  /*4970*/  STL.64 [R1+0xd0], R18 ;  /* 0x0000d01201007387 */ /* 0x000fe80000100a00 */
[----:B------:R-:W-:Y:S04]  /*4980*/  STL.64 [R1+0xc8], R12 ;  /* 0x0000c80c01007387 */ /* 0x000fe80000100a00 */
[----:B------:R0:W-:Y:S04]  /*4990*/  STL.64 [R1+0xc0], R4 ;  /* 0x0000c00401007387 */ /* 0x0001e80000100a00 */
[----:B0-----:R-:W4:Y:S04]  /*49a0*/  LDL.LU R5, [R1+0x98] ;  /* 0x0000980001057983 */ /* 0x001f280000300800 */
[----:B------:R-:W4:Y:S01]  /*49b0*/  LDL.LU R235, [R1+0x40] ;  /* 0x0000400001eb7983 */ /* 0x000f220000300800 */
[----:B--2---:R-:W-:Y:S01]  /*49c0*/  R2UR UR7, R23 ;  /* 0x00000000170772ca */ /* 0x004fe200000e0000 */
[----:B-----5:R-:W-:-:S05]  /*49d0*/  HADD2.F32 R23, -RZ, R22.H0_H0 ;  /* 0x20000016ff177230 */ /* 0x020fca0000004100 */
[----:B------:R-:W-:-:S04]  /*49e0*/  FMUL R23, R23, R16 ;  /* 0x0000001017177220 */ /* 0x000fc80000400000 */
[----:B---3--:R-:W-:Y:S01]  /*49f0*/  FFMA R23, R25, R2, R23 ;  /* 0x0000000219177223 */ /* 0x008fe20000000017 */
[----:B------:R-:W-:Y:S02]  /*4a00*/  IMAD.WIDE.U32 R24, R14, 0x78, R8 ;  /* 0x000000780e187825 */ /* 0x000fe400078e0008 */
[----:B------:R-:W2:Y:S02]  /*4a10*/  LDL.64 R8, [R1+0x90] ;  /* 0x0000900001087983 */ /* 0x000ea40000100a00 */
[----:B------:R-:W-:Y:S01]  /*4a20*/  F2FP.F16.F32.PACK_AB R23, RZ, R23 ;  /* 0x00000017ff17723e */ /* 0x000fe200000000ff */
[----:B------:R-:W-:-:S03]  /*4a30*/  ULDC.64 UR4, c[0x0][0x208] ;  /* 0x0000820000047ab9 */ /* 0x000fc60000000a00 */
[----:B------:R-:W-:Y:S01]  /*4a40*/  PRMT R234, R23, 0x7610, R234 ;  /* 0x0000761017ea7816 */ /* 0x000fe200000000ea */
[----:B------:R-:W-:-:S04]  /*4a50*/  IMAD R23, R15, 0x78, RZ ;  /* 0x000000780f177824 */ /* 0x000fc800078e02ff */
[----:B------:R0:W-:Y:S01]  /*4a60*/  @P5 STG.E.U16 desc[UR4][R232.64+0x12], R234 ;  /* 0x000012eae8005986 */ /* 0x0001e2000c101504 */
[----:B----4-:R-:W-:-:S03]  /*4a70*/  IMAD.IADD R12, R25, 0x1, R23 ;  /* 0x00000001190c7824 */ /* 0x010fc600078e0217 */
[----:B0-----:R-:W3:Y:S04]  /*4a80*/  LDL R234, [R1+0x84] ;  /* 0x0000840001ea7983 */ /* 0x001ee80000100800 */
[----:B------:R0:W-:Y:S01]  /*4a90*/  STL.64 [R1+0x68], R24 ;  /* 0x0000681801007387 */ /* 0x0001e20000100a00 */
[----:B--2---:R-:W-:-:S03]  /*4aa0*/  IADD3 R9, P5, R8, R24, RZ ;  /* 0x0000001808097210 */ /* 0x004fc60007fbe0ff */
[----:B0-----:R-:W5:Y:S02]  /*4ab0*/  LDL.LU.64 R24, [R1+0xd8] ;  /* 0x0000d80001187983 */ /* 0x001f640000300a00 */
[----:B------:R-:W-:Y:S02]  /*4ac0*/  IMAD.X R15, R12, 0x1, R237, P5 ;  /* 0x000000010c0f7824 */ /* 0x000fe400028e06ed */
[----:B------:R0:W-:Y:S02]  /*4ad0*/  STL [R1+0x70], R12 ;  /* 0x0000700c01007387 */ /* 0x0001e40000100800 */
[----:B0-----:R-:W-:-:S04]  /*4ae0*/  IMAD.WIDE.U32 R12, R14, 0x78, R20 ;  /* 0x000000780e0c7825 */ /* 0x001fc800078e0014 */
[----:B-1----:R-:W-:Y:S02]  /*4af0*/  IMAD.IADD R19, R23, 0x1, R13 ;  /* 0x0000000117137824 */ /* 0x002fe400078e020d */
[----:B------:R-:W2:Y:S01]  /*4b00*/  LDL R23, [R1+0xa8] ;  /* 0x0000a80001177983 */ /* 0x000ea20000100800 */
[----:B------:R-:W-:Y:S02]  /*4b10*/  ISETP.GT.AND P4, PT, R0, 0x80, P0 ;  /* 0x000000800000780c */ /* 0x000fe40000784270 */
[----:B------:R-:W-:-:S04]  /*4b20*/  LEA R8, P5, R9, R6, 0x1 ;  /* 0x0000000609087211 */ /* 0x000fc800078a08ff */
[--C-:B------:R-:W-:Y:S02]  /*4b30*/  LEA.HI.X R9, R9, R7, R15.reuse, 0x1, P5 ;  /* 0x0000000709097211 */ /* 0x100fe400028f0c0f */
[----:B------:R-:W-:Y:S01]  /*4b40*/  PRMT R15, R22, 0x7610, R15 ;  /* 0x00007610160f7816 */ /* 0x000fe2000000000f */
[----:B------:R-:W-:-:S05]  /*4b50*/  IMAD.MOV.U32 R18, RZ, RZ, R12 ;  /* 0x000000ffff127224 */ /* 0x000fca00078e000c */
[----:B------:R0:W4:Y:S02]  /*4b60*/  @P4 LDG.E.LTC128B.U16 R15, desc[UR4][R8.64] ;  /* 0x00000004080f4981 */ /* 0x000124000c1e1520 */
[----:B0-----:R-:W-:-:S03]  /*4b70*/  IMAD.WIDE.U32 R8, R5, R14, R18 ;  /* 0x0000000e05087225 */ /* 0x001fc600078e0012 */
[----:B------:R-:W-:-:S04]  /*4b80*/  IADD3 R22, P5, R10, R8, RZ ;  /* 0x000000080a167210 */ /* 0x000fc80007fbe0ff */
[----:B--2---:R-:W-:Y:S02]  /*4b90*/  IADD3.X R23, R11, R23, R9, P5, !PT ;  /* 0x000000170b177210 */ /* 0x004fe40002ffe409 */
[----:B------:R-:W2:Y:S02]  /*4ba0*/  LDL R9, [R1+0x80] ;  /* 0x0000800001097983 */ /* 0x000ea40000100800 */
[----:B--2---:R-:W-:-:S04]  /*4bb0*/  IMAD.WIDE.U32 R22, R9, UR7, R22 ;  /* 0x0000000709167c25 */ /* 0x004fc8000f8e0016 */
[----:B---3--:R-:W-:Y:S01]  /*4bc0*/  IMAD.IADD R9, R234, 0x1, R23 ;  /* 0x00000001ea097824 */ /* 0x008fe200078e0217 */
[----:B------:R-:W-:-:S04]  /*4bd0*/  LEA R8, P5, R22, R6, 0x1 ;  /* 0x0000000616087211 */ /* 0x000fc800078a08ff */
[----:B------:R-:W-:Y:S01]  /*4be0*/  LEA.HI.X R9, R22, R7, R9, 0x1, P5 ;  /* 0x0000000716097211 */ /* 0x000fe200028f0c09 */
[----:B----4-:R-:W-:-:S05]  /*4bf0*/  HADD2.F32 R22, -RZ, R15.H0_H0 ;  /* 0x2000000fff167230 */ /* 0x010fca0000004100 */
[----:B------:R-:W-:Y:S01]  /*4c00*/  FMUL R22, R22, R16 ;  /* 0x0000001016167220 */ /* 0x000fe20000400000 */
[----:B------:R-:W-:-:S03]  /*4c10*/  IMAD.U32 R234, RZ, RZ, UR8 ;  /* 0x00000008ffea7e24 */ /* 0x000fc6000f8e00ff */
[----:B------:R-:W-:Y:S01]  /*4c20*/  FFMA R22, R235, R2, R22 ;  /* 0x00000002eb167223 */ /* 0x000fe20000000016 */
[----:B------:R-:W-:Y:S01]  /*4c30*/  IMAD.U32 R23, RZ, RZ, UR9 ;  /* 0x00000009ff177e24 */ /* 0x000fe2000f8e00ff */
[----:B------:R-:W-:Y:S01]  /*4c40*/  IADD3 R12, P5, R20, R12, RZ ;  /* 0x0000000c140c7210 */ /* 0x000fe20007fbe0ff */
[----:B------:R-:W-:Y:S02]  /*4c50*/  IMAD.WIDE.U32 R234, R234, 0xf0, R232 ;  /* 0x000000f0eaea7825 */ /* 0x000fe400078e00e8 */
[----:B------:R-:W-:Y:S02]  /*4c60*/  F2FP.F16.F32.PACK_AB R22, RZ, R22 ;  /* 0x00000016ff16723e */ /* 0x000fe400000000ff */
[----:B------:R-:W-:Y:S02]  /*4c70*/  IMAD R23, R23, 0xf0, RZ ;  /* 0x000000f017177824 */ /* 0x000fe400078e02ff */
[----:B------:R-:W-:Y:S01]  /*4c80*/  PRMT R4, R22, 0x7610, R4 ;  /* 0x0000761016047816 */ /* 0x000fe20000000004 */
[----:B------:R-:W-:-:S02]  /*4c90*/  @P4 IMAD.MOV.U32 R22, RZ, RZ, R234 ;  /* 0x000000ffff164224 */ /* 0x000fc400078e00ea */
[----:B------:R-:W-:Y:S02]  /*4ca0*/  IMAD.IADD R23, R235, 0x1, R23 ;  /* 0x00000001eb177824 */ /* 0x000fe400078e0217 */
[----:B------:R-:W-:Y:S02]  /*4cb0*/  IMAD.X R13, R19, 0x1, R21, P5 ;  /* 0x00000001130d7824 */ /* 0x000fe400028e0615 */
[----:B------:R0:W5:Y:S04]  /*4cc0*/  LDL.LU.64 R18, [R1+0xd0] ;  /* 0x0000d00001127983 */ /* 0x0001680000300a00 */
[----:B------:R1:W-:Y:S02]  /*4cd0*/  @P4 STG.E.U16 desc[UR4][R22.64], R4 ;  /* 0x0000000416004986 */ /* 0x0003e4000c101504 */
[----:B-1----:R-:W-:-:S02]  /*4ce0*/  IMAD.WIDE.U32 R4, R5, R14, R12 ;  /* 0x0000000e05047225 */ /* 0x002fc400078e000c */
[----:B------:R0:W5:Y:S04]  /*4cf0*/  LDL.LU.64 R12, [R1+0xc8] ;  /* 0x0000c800010c7983 */ /* 0x0001680000300a00 */
[----:B------:R1:W-:Y:S04]  /*4d00*/  STL.64 [R1+0x60], R4 ;  /* 0x0000600401007387 */ /* 0x0003e80000100a00 */
[----:B-1----:R0:W5:Y:S01]  /*4d10*/  LDL.LU.64 R4, [R1+0xc0] ;  /* 0x0000c00001047983 */ /* 0x0021620000300a00 */
[----:B------:R-:W-:Y:S01]  /*4d20*/  ISETP.GT.AND P4, PT, R0, 0x80, P3 ;  /* 0x000000800000780c */ /* 0x000fe20001f84270 */
[----:B------:R-:W-:-:S12]  /*4d30*/  BSSY B1, `(.L_x_49) ;  /* 0x0000004000017945 */ /* 0x000fd80003800000 */
[----:B0-----:R-:W-:Y:S05]  /*4d40*/  @!P4 BRA `(.L_x_50) ;  /* 0x000000000008c947 */ /* 0x001fea0003800000 */
[----:B------:R-:W-:Y:S02]  /*4d50*/  ULDC.64 UR4, c[0x0][0x208] ;  /* 0x0000820000047ab9 */ /* 0x000fe40000000a00 */
[----:B------:R0:W5:Y:S03]  /*4d60*/  LDG.E.LTC128B.U16 R15, desc[UR4][R8.64+0x2] ;  /* 0x00000204080f7981 */ /* 0x000166000c1e1520 */
.L_x_50:
[----:B------:R-:W-:Y:S05]  /*4d70*/  BSYNC B1 ;  /* 0x0000000000017941 */ /* 0x000fea0003800000 */
.L_x_49:
[----:B-----5:R1:W-:Y:S04]  /*4d80*/  STL.64 [R1+0xd8], R18 ;  /* 0x0000d81201007387 */ /* 0x0203e80000100a00 */
[----:B-1----:R-:W2:Y:S04]  /*4d90*/  LDL.LU.64 R18, [R1+0x60] ;  /* 0x0000600001127983 */ /* 0x002ea80000300a00 */
[----:B------:R1:W-:Y:S04]  /*4da0*/  STL.64 [R1+0xd0], R12 ;  /* 0x0000d00c01007387 */ /* 0x0003e80000100a00 */
[----:B-1----:R-:W3:Y:S01]  /*4db0*/  LDL.LU R13, [R1+0x44] ;  /* 0x00004400010d7983 */ /* 0x002ee20000300800 */
[----:B------:R-:W-:-:S03]  /*4dc0*/  HADD2.F32 R14, -RZ, R15.H0_H0 ;  /* 0x2000000fff0e7230 */ /* 0x000fc60000004100 */
[----:B------:R0:W-:Y:S02]  /*4dd0*/  STL.64 [R1+0xc8], R8 ;  /* 0x0000c80801007387 */ /* 0x0001e40000100a00 */
[----:B------:R-:W-:Y:S02]  /*4de0*/  FMUL R14, R14, R16 ;  /* 0x000000100e0e7220 */ /* 0x000fe40000400000 */
[----:B0-----:R-:W4:Y:S04]  /*4df0*/  LDL.LU.64 R8, [R1+0x68] ;  /* 0x0000680001087983 */ /* 0x001f280000300a00 */
[----:B------:R0:W-:Y:S04]  /*4e00*/  STL.64 [R1+0xc0], R4 ;  /* 0x0000c00401007387 */ /* 0x0001e80000100a00 */
[----:B0-----:R-:W4:Y:S01]  /*4e10*/  LDL.LU.64 R4, [R1+0x90] ;  /* 0x0000900001047983 */ /* 0x001f220000300a00 */
[----:B------:R-:W-:Y:S01]  /*4e20*/  ULDC.64 UR4, c[0x0][0x208] ;  /* 0x0000820000047ab9 */ /* 0x000fe20000000a00 */
[----:B--2---:R-:W-:Y:S01]  /*4e30*/  IADD3 R12, P5, R10, R18, RZ ;  /* 0x000000120a0c7210 */ /* 0x004fe20007fbe0ff */
[----:B---3--:R-:W-:-:S02]  /*4e40*/  FFMA R14, R13, R2, R14 ;  /* 0x000000020d0e7223 */ /* 0x008fc4000000000e */
[----:B------:R-:W2:Y:S03]  /*4e50*/  LDL.LU R13, [R1+0xa8] ;  /* 0x0000a800010d7983 */ /* 0x000ea60000300800 */
[----:B------:R-:W-:-:S04]  /*4e60*/  F2FP.F16.F32.PACK_AB R10, RZ, R14 ;  /* 0x0000000eff0a723e */ /* 0x000fc800000000ff */
[----:B------:R-:W-:Y:S01]  /*4e70*/  PRMT R14, R10, 0x7610, R14 ;  /* 0x000076100a0e7816 */ /* 0x000fe2000000000e */
[----:B------:R-:W-:Y:S01]  /*4e80*/  @P4 IMAD.MOV.U32 R10, RZ, RZ, R234 ;  /* 0x000000ffff0a4224 */ /* 0x000fe200078e00ea */
[----:B--2---:R-:W-:Y:S01]  /*4e90*/  IADD3.X R13, R11, R13, R19, P5, !PT ;  /* 0x0000000d0b0d7210 */ /* 0x004fe20002ffe413 */
[----:B------:R-:W-:Y:S01]  /*4ea0*/  @P4 IMAD.MOV.U32 R11, RZ, RZ, R23 ;  /* 0x000000ffff0b4224 */ /* 0x000fe200078e0017 */
[----:B------:R0:W5:Y:S04]  /*4eb0*/  LDL.LU.64 R18, [R1+0xd8] ;  /* 0x0000d80001127983 */ /* 0x0001680000300a00 */
[----:B------:R1:W-:Y:S04]  /*4ec0*/  STL.64 [R1+0x40], R12 ;  /* 0x0000400c01007387 */ /* 0x0003e80000100a00 */
[----:B------:R2:W-:Y:S04]  /*4ed0*/  @P4 STG.E.U16 desc[UR4][R10.64+0x2], R14 ;  /* 0x0000020e0a004986 */ /* 0x0005e8000c101504 */
[----:B-1----:R0:W5:Y:S04]  /*4ee0*/  LDL.LU.64 R12, [R1+0xd0] ;  /* 0x0000d000010c7983 */ /* 0x0021680000300a00 */
[----:B--2---:R-:W2:Y:S01]  /*4ef0*/  LDL.LU R10, [R1+0x70] ;  /* 0x00007000010a7983 */ /* 0x004ea20000300800 */
[----:B----4-:R-:W-:-:S03]  /*4f00*/  IADD3 R11, P4, P5, R4, R8, R20 ;  /* 0x00000008040b7210 */ /* 0x010fc60007d9e014 */
[----:B------:R0:W5:Y:S04]  /*4f10*/  LDL.LU.64 R8, [R1+0xc8] ;  /* 0x0000c80001087983 */ /* 0x0001680000300a00 */
[----:B------:R0:W5:Y:S01]  /*4f20*/  LDL.LU.64 R4, [R1+0xc0] ;  /* 0x0000c00001047983 */ /* 0x0001620000300a00 */
[----:B------:R-:W-:Y:S01]  /*4f30*/  ISETP.GT.AND P0, PT, R0, 0x88, P0 ;  /* 0x000000880000780c */ /* 0x000fe20000704270 */
[----:B------:R-:W-:Y:S01]  /*4f40*/  BSSY B1, `(.L_x_51) ;  /* 0x0000008000017945 */ /* 0x000fe20003800000 */
[----:B--2---:R-:W-:Y:S02]  /*4f50*/  IADD3.X R20, R237, R10, R21, P4, P5 ;  /* 0x0000000aed147210 */ /* 0x004fe400027ea415 */
[----:B------:R-:W-:-:S04]  /*4f60*/  LEA R10, P4, R11, R6, 0x1 ;  /* 0x000000060b0a7211 */ /* 0x000fc800078808ff */
[--C-:B------:R-:W-:Y:S02]  /*4f70*/  LEA.HI.X R11, R11, R7, R20.reuse, 0x1, P4 ;  /* 0x000000070b0b7211 */ /* 0x100fe400020f0c14 */
[----:B------:R-:W-:-:S03]  /*4f80*/  PRMT R20, R15, 0x7610, R20 ;  /* 0x000076100f147816 */ /* 0x000fc60000000014 */
[----:B0-----:R-:W-:Y:S05]  /*4f90*/  @!P0 BRA `(.L_x_52) ;  /* 0x0000000000088947 */ /* 0x001fea0003800000 */
[----:B------:R-:W-:Y:S02]  /*4fa0*/  ULDC.64 UR4, c[0x0][0x208] ;  /* 0x0000820000047ab9 */ /* 0x000fe40000000a00 */
[----:B------:R0:W5:Y:S03]  /*4fb0*/  LDG.E.LTC128B.U16 R20, desc[UR4][R10.64] ;  /* 0x000000040a147981 */ /* 0x000166000c1e1520 */
.L_x_52:
[----:B------:R-:W-:Y:S05]  /*4fc0*/  BSYNC B1 ;  /* 0x0000000000017941 */ /* 0x000fea0003800000 */
.L_x_51:
[----:B0-----:R-:W2:Y:S04]  /*4fd0*/  LDL R11, [R1+0x9c] ;  /* 0x00009c00010b7983 */ /* 0x001ea80000100800 */
[----:B------:R-:W3:Y:S04]  /*4fe0*/  LDL.LU.64 R14, [R1+0x40] ;  /* 0x00004000010e7983 */ /* 0x000ee80000300a00 */
[----:B------:R-:W3:Y:S04]  /*4ff0*/  LDL.LU R10, [R1+0x80] ;  /* 0x00008000010a7983 */ /* 0x000ee80000300800 */
[----:B-----5:R0:W-:Y:S04]  /*5000*/  STL [R1+0xc4], R4 ;  /* 0x0000c40401007387 */ /* 0x0201e80000100800 */
[----:B0-----:R-:W4:Y:S04]  /*5010*/  LDL.LU R4, [R1+0x84] ;  /* 0x0000840001047983 */ /* 0x001f280000300800 */
[----:B------:R0:W-:Y:S04]  /*5020*/  STL [R1+0xc0], R3 ;  /* 0x0000c00301007387 */ /* 0x0001e80000100800 */
[----:B0-----:R-:W4:Y:S04]  /*5030*/  LDL.LU R3, [R1+0x48] ;  /* 0x0000480001037983 */ /* 0x001f280000300800 */
[----:B------:R-:W4:Y:S01]  /*5040*/  LDL R21, [R1+0xb4] ;  /* 0x0000b40001157983 */ /* 0x000f220000100800 */
[----:B--2---:R-:W-:Y:S01]  /*5050*/  R2UR UR4, R11 ;  /* 0x000000000b0472ca */ /* 0x004fe200000e0000 */
[----:B------:R-:W-:-:S05]  /*5060*/  HADD2.F32 R11, -RZ, R20.H0_H0 ;  /* 0x20000014ff0b7230 */ /* 0x000fca0000004100 */
[----:B------:R-:W-:-:S07]  /*5070*/  FMUL R11, R11, R16 ;  /* 0x000000100b0b7220 */ /* 0x000fce0000400000 */
[----:B---3--:R-:W-:-:S04]  /*5080*/  IMAD.WIDE.U32 R14, R10, UR4, R14 ;  /* 0x000000040a0e7c25 */ /* 0x008fc8000f8e000e */
[----:B------:R-:W-:Y:S01]  /*5090*/  IMAD.U32 R10, RZ, RZ, UR8 ;  /* 0x00000008ff0a7e24 */ /* 0x000fe2000f8e00ff */
[----:B------:R-:W-:-:S03]  /*50a0*/  ISETP.GT.AND P3, PT, R0, 0x88, P3 ;  /* 0x000000880000780c */ /* 0x000fc60001f64270 */
[----:B------:R-:W-:Y:S02]  /*50b0*/  IMAD.SHL.U32 R10, R10, 0x10, RZ ;  /* 0x000000100a0a7824 */ /* 0x000fe400078e00ff */
[----:B----4-:R-:W-:Y:S02]  /*50c0*/  IMAD.IADD R15, R4, 0x1, R15 ;  /* 0x00000001040f7824 */ /* 0x010fe400078e020f */
[----:B------:R0:W5:Y:S01]  /*50d0*/  LDL.LU R4, [R1+0xc4] ;  /* 0x0000c40001047983 */ /* 0x0001620000300800 */
[----:B------:R-:W-:Y:S01]  /*50e0*/  LEA R6, P5, R14, R6, 0x1 ;  /* 0x000000060e067211 */ /* 0x000fe200078a08ff */
[----:B------:R-:W-:Y:S02]  /*50f0*/  FFMA R11, R3, R2, R11 ;  /* 0x00000002030b7223 */ /* 0x000fe4000000000b */
[----:B------:R0:W5:Y:S01]  /*5100*/  LDL.LU R3, [R1+0xc0] ;  /* 0x0000c00001037983 */ /* 0x0001620000300800 */
[----:B------:R-:W-:Y:S01]  /*5110*/  IADD3 R10, P4, R10, R234, RZ ;  /* 0x000000ea0a0a7210 */ /* 0x000fe20007f9e0ff */
[----:B------:R-:W-:Y:S01]  /*5120*/  ULDC.64 UR4, c[0x0][0x208] ;  /* 0x0000820000047ab9 */ /* 0x000fe20000000a00 */
[----:B------:R-:W-:Y:S01]  /*5130*/  LEA.HI.X R7, R14, R7, R15, 0x1, P5 ;  /* 0x000000070e077211 */ /* 0x000fe200028f0c0f */
[----:B------:R-:W-:Y:S01]  /*5140*/  BSSY B1, `(.L_x_53) ;  /* 0x0000008000017945 */ /* 0x000fe20003800000 */
[----:B------:R-:W-:Y:S01]  /*5150*/  F2FP.F16.F32.PACK_AB R14, RZ, R11 ;  /* 0x0000000bff0e723e */ /* 0x000fe200000000ff */
[----:B------:R-:W-:-:S05]  /*5160*/  IMAD.X R11, R23, 0x1, R21, P4 ;  /* 0x00000001170b7824 */ /* 0x000fca00020e0615 */
[----:B------:R1:W-:Y:S02]  /*5170*/  @P0 STG.E.U16 desc[UR4][R10.64], R14 ;  /* 0x0000000e0a000986 */ /* 0x0003e4000c101504 */
[----:B-1----:R-:W-:Y:S01]  /*5180*/  PRMT R14, R20, 0x7610, R14 ;  /* 0x00007610140e7816 */ /* 0x002fe2000000000e */
[----:B0-----:R-:W-:Y:S06]  /*5190*/  @!P3 BRA `(.L_x_54) ;  /* 0x000000000008b947 */ /* 0x001fec0003800000 */
[----:B------:R-:W-:Y:S02]  /*51a0*/  ULDC.64 UR4, c[0x0][0x208] ;  /* 0x0000820000047ab9 */ /* 0x000fe40000000a00 */
[----:B------:R0:W5:Y:S03]  /*51b0*/  LDG.E.LTC128B.U16 R14, desc[UR4][R6.64+0x2] ;  /* 0x00000204060e7981 */ /* 0x000166000c1e1520 */
.L_x_54:
[----:B------:R-:W-:Y:S05]  /*51c0*/  BSYNC B1 ;  /* 0x0000000000017941 */ /* 0x000fea0003800000 */
.L_x_53:
[----:B------:R-:W2:Y:S01]  /*51d0*/  LDL.LU R20, [R1+0x4c] ;  /* 0x00004c0001147983 */ /* 0x000ea20000300800 */
[----:B-----5:R-:W-:Y:S01]  /*51e0*/  HADD2.F32 R15, -RZ, R14.H0_H0 ;  /* 0x2000000eff0f7230 */ /* 0x020fe20000004100 */
        /* <DEDUP_REMOVED lines=10> */
.L_x_56:
[----:B------:R-:W-:Y:S05]  /*5290*/  BSYNC B1 ;  /* 0x0000000000017941 */ /* 0x000fea0003800000 */
.L_x_55:
[----:B------:R-:W3:Y:S01]  /*52a0*/  LDL.LU R20, [R1+0x50] ;  /* 0x0000500001147983 */ /* 0x000ee20000300800 */
[----:B-1---5:R-:W-:Y:S01]  /*52b0*/  HADD2.F32 R15, -RZ, R14.H0_H0 ;  /* 0x2000000eff0f7230 */ /* 0x022fe20000004100 */
[----:B------:R-:W-:Y:S01]  /*52c0*/  ISETP.GT.AND P3, PT, R0, 0x80, P1 ;  /* 0x000000800000780c */ /* 0x000fe20000f64270 */
[----:B------:R-:W-:Y:S01]  /*52d0*/  @P0 IMAD.MOV.U32 R21, RZ, RZ, R23 ;  /* 0x000000ffff150224 */ /* 0x000fe200078e0017 */
[----:B------:R-:W-:Y:S01]  /*52e0*/  ULDC.64 UR4, c[0x0][0x208] ;  /* 0x0000820000047ab9 */ /* 0x000fe20000000a00 */
[----:B------:R-:W-:Y:S01]  /*52f0*/  BSSY B1, `(.L_x_57) ;  /* 0x0000009000017945 */ /* 0x000fe20003800000 */
[----:B------:R-:W-:-:S04]  /*5300*/  FMUL R15, R15, R16 ;  /* 0x000000100f0f7220 */ /* 0x000fc80000400000 */
[----:B---3--:R-:W-:Y:S01]  /*5310*/  FFMA R15, R20, R2, R15 ;  /* 0x00000002140f7223 */ /* 0x008fe2000000000f */
[----:B------:R-:W-:-:S04]  /*5320*/  @P0 IMAD.MOV.U32 R20, RZ, RZ, R234 ;  /* 0x000000ffff140224 */ /* 0x000fc800078e00ea */
[----:B------:R-:W-:-:S05]  /*5330*/  F2FP.F16.F32.PACK_AB R15, RZ, R15 ;  /* 0x0000000fff0f723e */ /* 0x000fca00000000ff */
[----:B------:R1:W-:Y:S01]  /*5340*/  @P0 STG.E.U16 desc[UR4][R20.64+0x10], R15 ;  /* 0x0000100f14000986 */ /* 0x0003e2000c101504 */
[----:B------:R-:W-:Y:S05]  /*5350*/  @!P3 BRA `(.L_x_58) ;  /* 0x000000000008b947 */ /* 0x000fea0003800000 */
[----:B------:R-:W-:Y:S02]  /*5360*/  ULDC.64 UR4, c[0x0][0x208] ;  /* 0x0000820000047ab9 */ /* 0x000fe40000000a00 */
[----:B------:R3:W5:Y:S03]  /*5370*/  LDG.E.LTC128B.U16 R14, desc[UR4][R8.64+0x12] ;  /* 0x00001204080e7981 */ /* 0x000766000c1e1520 */
.L_x_58:
[----:B------:R-:W-:Y:S05]  /*5380*/  BSYNC B1 ;  /* 0x0000000000017941 */ /* 0x000fea0003800000 */
.L_x_57:
[----:B-1----:R-:W4:Y:S01]  /*5390*/  LDL.LU R20, [R1+0x54] ;  /* 0x0000540001147983 */ /* 0x002f220000300800 */
[----:B-----5:R-:W-:Y:S01]  /*53a0*/  HADD2.F32 R15, -RZ, R14.H0_H0 ;  /* 0x2000000eff0f7230 */ /* 0x020fe20000004100 */
[----:B------:R-:W-:Y:S01]  /*53b0*/  ISETP.GT.AND P2, PT, R0, 0x88, P2 ;  /* 0x000000880000780c */ /* 0x000fe20001744270 */
[----:B------:R-:W-:Y:S01]  /*53c0*/  @P3 IMAD.MOV.U32 R22, RZ, RZ, R234 ;  /* 0x000000ffff163224 */ /* 0x000fe200078e00ea */
[----:B------:R-:W-:Y:S01]  /*53d0*/  ULDC.64 UR4, c[0x0][0x208] ;  /* 0x0000820000047ab9 */ /* 0x000fe20000000a00 */
[----:B------:R-:W-:Y:S01]  /*53e0*/  BSSY B1, `(.L_x_59) ;  /* 0x0000008000017945 */ /* 0x000fe20003800000 */
[----:B------:R-:W-:-:S04]  /*53f0*/  FMUL R15, R15, R16 ;  /* 0x000000100f0f7220 */ /* 0x000fc80000400000 */
[----:B----4-:R-:W-:-:S05]  /*5400*/  FFMA R15, R20, R2, R15 ;  /* 0x00000002140f7223 */ /* 0x010fca000000000f */
[----:B------:R-:W-:-:S05]  /*5410*/  F2FP.F16.F32.PACK_AB R15, RZ, R15 ;  /* 0x0000000fff0f723e */ /* 0x000fca00000000ff */
[----:B------:R1:W-:Y:S01]  /*5420*/  @P3 STG.E.U16 desc[UR4][R22.64+0x12], R15 ;  /* 0x0000120f16003986 */ /* 0x0003e2000c101504 */
[----:B------:R-:W-:Y:S05]  /*5430*/  @!P2 BRA `(.L_x_60) ;  /* 0x000000000008a947 */ /* 0x000fea0003800000 */
[----:B------:R-:W-:Y:S02]  /*5440*/  ULDC.64 UR4, c[0x0][0x208] ;  /* 0x0000820000047ab9 */ /* 0x000fe40000000a00 */
[----:B------:R4:W5:Y:S03]  /*5450*/  LDG.E.LTC128B.U16 R14, desc[UR4][R6.64+0x10] ;  /* 0x00001004060e7981 */ /* 0x000966000c1e1520 */
.L_x_60:
[----:B------:R-:W-:Y:S05]  /*5460*/  BSYNC B1 ;  /* 0x0000000000017941 */ /* 0x000fea0003800000 */
.L_x_59:
[----:B------:R-:W2:Y:S01]  /*5470*/  LDL.LU R20, [R1+0x58] ;  /* 0x0000580001147983 */ /* 0x000ea20000300800 */
[----:B-1---5:R-:W-:Y:S01]  /*5480*/  HADD2.F32 R15, -RZ, R14.H0_H0 ;  /* 0x2000000eff0f7230 */ /* 0x022fe20000004100 */
        /* <DEDUP_REMOVED lines=10> */
.L_x_62:
[----:B------:R-:W-:Y:S05]  /*5530*/  BSYNC B1 ;  /* 0x0000000000017941 */ /* 0x000fea0003800000 */
.L_x_61:
[----:B------:R-:W3:Y:S01]  /*5540*/  LDL.LU R20, [R1+0x5c] ;  /* 0x00005c0001147983 */ /* 0x000ee20000300800 */
[----:B-1---5:R-:W-:Y:S01]  /*5550*/  HADD2.F32 R15, -RZ, R14.H0_H0 ;  /* 0x2000000eff0f7230 */ /* 0x022fe20000004100 */
[----:B------:R-:W-:Y:S01]  /*5560*/  ISETP.GT.AND P3, PT, R3, 0x10, PT ;  /* 0x000000100300780c */ /* 0x000fe20003f64270 */
[----:B------:R-:W-:Y:S01]  /*5570*/  @P1 IMAD.MOV.U32 R21, RZ, RZ, R11 ;  /* 0x000000ffff151224 */ /* 0x000fe200078e000b */
[----:B------:R-:W-:Y:S01]  /*5580*/  ULDC.64 UR4, c[0x0][0x208] ;  /* 0x0000820000047ab9 */ /* 0x000fe20000000a00 */
[----:B------:R-:W-:Y:S01]  /*5590*/  BSSY B1, `(.L_x_63) ;  /* 0x000000b000017945 */ /* 0x000fe20003800000 */
[----:B------:R-:W-:Y:S01]  /*55a0*/  FMUL R15, R15, R16 ;  /* 0x000000100f0f7220 */ /* 0x000fe20000400000 */
[----:B------:R-:W-:-:S03]  /*55b0*/  ISETP.GT.AND P0, PT, R0, RZ, P3 ;  /* 0x000000ff0000720c */ /* 0x000fc60001f04270 */
[----:B---3--:R-:W-:Y:S01]  /*55c0*/  FFMA R15, R20, R2, R15 ;  /* 0x00000002140f7223 */ /* 0x008fe2000000000f */
[--C-:B------:R-:W-:Y:S01]  /*55d0*/  @P1 IMAD.MOV.U32 R20, RZ, RZ, R10.reuse ;  /* 0x000000ffff141224 */ /* 0x100fe200078e000a */
[----:B------:R-:W-:-:S03]  /*55e0*/  PRMT R10, R14, 0x7610, R10 ;  /* 0x000076100e0a7816 */ /* 0x000fc6000000000a */
[----:B------:R-:W-:-:S05]  /*55f0*/  F2FP.F16.F32.PACK_AB R15, RZ, R15 ;  /* 0x0000000fff0f723e */ /* 0x000fca00000000ff */
[----:B------:R1:W-:Y:S01]  /*5600*/  @P1 STG.E.U16 desc[UR4][R20.64+0x12], R15 ;  /* 0x0000120f14001986 */ /* 0x0003e2000c101504 */
[----:B------:R-:W-:Y:S05]  /*5610*/  @!P0 BRA `(.L_x_64) ;  /* 0x0000000000088947 */ /* 0x000fea0003800000 */
[----:B------:R-:W-:Y:S02]  /*5620*/  ULDC.64 UR4, c[0x0][0x208] ;  /* 0x0000820000047ab9 */ /* 0x000fe40000000a00 */
[----:B------:R3:W5:Y:S03]  /*5630*/  LDG.E.LTC128B.U16 R10, desc[UR4][R18.64+0x20] ;  /* 0x00002004120a7981 */ /* 0x000766000c1e1520 */
.L_x_64:
[----:B------:R-:W-:Y:S05]  /*5640*/  BSYNC B1 ;  /* 0x0000000000017941 */ /* 0x000fea0003800000 */
.L_x_63:
[----:B------:R-:W2:Y:S01]  /*5650*/  LDL.LU R14, [R1+0x20] ;  /* 0x00002000010e7983 */ /* 0x000ea20000300800 */
[----:B-----5:R-:W-:Y:S01]  /*5660*/  HADD2.F32 R11, -RZ, R10.H0_H0 ;  /* 0x2000000aff0b7230 */ /* 0x020fe20000004100 */
[----:B------:R-:W-:Y:S01]  /*5670*/  ISETP.GT.AND P2, PT, R3, 0x11, PT ;  /* 0x000000110300780c */ /* 0x000fe20003f44270 */
[----:B------:R-:W-:Y:S01]  /*5680*/  ULDC.64 UR4, c[0x0][0x208] ;  /* 0x0000820000047ab9 */ /* 0x000fe20000000a00 */
[----:B------:R-:W-:Y:S02]  /*5690*/  BSSY B1, `(.L_x_65) ;  /* 0x0000009000017945 */ /* 0x000fe40003800000 */
[----:B------:R-:W-:Y:S01]  /*56a0*/  FMUL R11, R11, R16 ;  /* 0x000000100b0b7220 */ /* 0x000fe20000400000 */
[----:B------:R-:W-:-:S03]  /*56b0*/  ISETP.GT.AND P1, PT, R0, RZ, P2 ;  /* 0x000000ff0000720c */ /* 0x000fc60001724270 */
[----:B--2---:R-:W-:-:S05]  /*56c0*/  FFMA R11, R14, R2, R11 ;  /* 0x000000020e0b7223 */ /* 0x004fca000000000b */
[----:B------:R-:W-:-:S05]  /*56d0*/  F2FP.F16.F32.PACK_AB R11, RZ, R11 ;  /* 0x0000000bff0b723e */ /* 0x000fca00000000ff */
[----:B------:R2:W-:Y:S01]  /*56e0*/  @P0 STG.E.U16 desc[UR4][R4.64+0x20], R11 ;  /* 0x0000200b04000986 */ /* 0x0005e2000c101504 */
[----:B------:R-:W-:Y:S05]  /*56f0*/  @!P1 BRA `(.L_x_66) ;  /* 0x0000000000089947 */ /* 0x000fea0003800000 */
[----:B------:R-:W-:Y:S02]  /*5700*/  ULDC.64 UR4, c[0x0][0x208] ;  /* 0x0000820000047ab9 */ /* 0x000fe40000000a00 */
[----:B------:R0:W5:Y:S03]  /*5710*/  LDG.E.LTC128B.U16 R10, desc[UR4][R18.64+0x22] ;  /* 0x00002204120a7981 */ /* 0x000166000c1e1520 */
.L_x_66:
[----:B------:R-:W-:Y:S05]  /*5720*/  BSYNC B1 ;  /* 0x0000000000017941 */ /* 0x000fea0003800000 */
.L_x_65:
[----:B-1----:R-:W3:Y:S01]  /*5730*/  LDL.LU R15, [R1+0x24] ;  /* 0x00002400010f7983 */ /* 0x002ee20000300800 */
[----:B--2--5:R-:W-:Y:S01]  /*5740*/  HADD2.F32 R11, -RZ, R10.H0_H0 ;  /* 0x2000000aff0b7230 */ /* 0x024fe20000004100 */
[----:B------:R-:W-:Y:S01]  /*5750*/  ISETP.GT.AND P0, PT, R0, 0x8, P3 ;  /* 0x000000080000780c */ /* 0x000fe20001f04270 */
[----:B------:R-:W-:Y:S01]  /*5760*/  ULDC.64 UR4, c[0x0][0x208] ;  /* 0x0000820000047ab9 */ /* 0x000fe20000000a00 */
[----:B------:R-:W-:Y:S01]  /*5770*/  BSSY B1, `(.L_x_67) ;  /* 0x0000009000017945 */ /* 0x000fe20003800000 */
[----:B------:R-:W-:Y:S01]  /*5780*/  PRMT R14, R10, 0x7610, R14 ;  /* 0x000076100a0e7816 */ /* 0x000fe2000000000e */
[----:B------:R-:W-:-:S04]  /*5790*/  FMUL R11, R11, R16 ;  /* 0x000000100b0b7220 */ /* 0x000fc80000400000 */
[----:B---3--:R-:W-:-:S05]  /*57a0*/  FFMA R11, R15, R2, R11 ;  /* 0x000000020f0b7223 */ /* 0x008fca000000000b */
[----:B------:R-:W-:-:S05]  /*57b0*/  F2FP.F16.F32.PACK_AB R11, RZ, R11 ;  /* 0x0000000bff0b723e */ /* 0x000fca00000000ff */
[----:B------:R1:W-:Y:S01]  /*57c0*/  @P1 STG.E.U16 desc[UR4][R4.64+0x22], R11 ;  /* 0x0000220b04001986 */ /* 0x0003e2000c101504 */
[----:B------:R-:W-:Y:S05]  /*57d0*/  @!P0 BRA `(.L_x_68) ;  /* 0x0000000000088947 */ /* 0x000fea0003800000 */
[----:B------:R-:W-:Y:S02]  /*57e0*/  ULDC.64 UR4, c[0x0][0x208] ;  /* 0x0000820000047ab9 */ /* 0x000fe40000000a00 */
[----:B------:R2:W5:Y:S03]  /*57f0*/  LDG.E.LTC128B.U16 R14, desc[UR4][R12.64+0x20] ;  /* 0x000020040c0e7981 */ /* 0x000566000c1e1520 */
.L_x_68:
[----:B------:R-:W-:Y:S05]  /*5800*/  BSYNC B1 ;  /* 0x0000000000017941 */ /* 0x000fea0003800000 */
.L_x_67:
[----:B-1----:R-:W3:Y:S01]  /*5810*/  LDL.LU R11, [R1+0x28] ;  /* 0x00002800010b7983 */ /* 0x002ee20000300800 */
[----:B-----5:R-:W-:Y:S01]  /*5820*/  HADD2.F32 R10, -RZ, R14.H0_H0 ;  /* 0x2000000eff0a7230 */ /* 0x020fe20000004100 */
[----:B------:R-:W-:Y:S01]  /*5830*/  ISETP.GT.AND P4, PT, R0, 0x8, P2 ;  /* 0x000000080000780c */ /* 0x000fe20001784270 */
[----:B------:R-:W-:Y:S01]  /*5840*/  ULDC.64 UR4, c[0x0][0x208] ;  /* 0x0000820000047ab9 */ /* 0x000fe20000000a00 */
[----:B------:R-:W-:Y:S02]  /*5850*/  BSSY B1, `(.L_x_69) ;  /* 0x000000b000017945 */ /* 0x000fe40003800000 */
[----:B------:R-:W-:-:S04]  /*5860*/  FMUL R10, R10, R16 ;  /* 0x000000100a0a7220 */ /* 0x000fc80000400000 */
[----:B---3--:R-:W-:Y:S01]  /*5870*/  FFMA R10, R11, R2, R10 ;  /* 0x000000020b0a7223 */ /* 0x008fe2000000000a */
[----:B------:R-:W-:-:S04]  /*5880*/  IMAD.MOV.U32 R11, RZ, RZ, R233 ;  /* 0x000000ffff0b7224 */ /* 0x000fc800078e00e9 */
[----:B------:R-:W-:-:S04]  /*5890*/  F2FP.F16.F32.PACK_AB R10, RZ, R10 ;  /* 0x0000000aff0a723e */ /* 0x000fc800000000ff */
[----:B------:R-:W-:Y:S01]  /*58a0*/  PRMT R15, R10, 0x7610, R15 ;  /* 0x000076100a0f7816 */ /* 0x000fe2000000000f */
[----:B------:R-:W-:-:S05]  /*58b0*/  IMAD.MOV.U32 R10, RZ, RZ, R232 ;  /* 0x000000ffff0a7224 */ /* 0x000fca00078e00e8 */
[----:B------:R1:W-:Y:S01]  /*58c0*/  @P0 STG.E.U16 desc[UR4][R10.64+0x20], R15 ;  /* 0x0000200f0a000986 */ /* 0x0003e2000c101504 */
[----:B------:R-:W-:Y:S05]  /*58d0*/  @!P4 BRA `(.L_x_70) ;  /* 0x000000000008c947 */ /* 0x000fea0003800000 */
[----:B------:R-:W-:Y:S02]  /*58e0*/  ULDC.64 UR4, c[0x0][0x208] ;  /* 0x0000820000047ab9 */ /* 0x000fe40000000a00 */
[----:B------:R3:W5:Y:S03]  /*58f0*/  LDG.E.LTC128B.U16 R14, desc[UR4][R12.64+0x22] ;  /* 0x000022040c0e7981 */ /* 0x000766000c1e1520 */
.L_x_70:
[----:B------:R-:W-:Y:S05]  /*5900*/  BSYNC B1 ;  /* 0x0000000000017941 */ /* 0x000fea0003800000 */
.L_x_69:
[----:B------:R-:W2:Y:S01]  /*5910*/  LDL.LU R20, [R1+0x2c] ;  /* 0x00002c0001147983 */ /* 0x000ea20000300800 */
[----:B-1---5:R-:W-:Y:S01]  /*5920*/  HADD2.F32 R15, -RZ, R14.H0_H0 ;  /* 0x2000000eff0f7230 */ /* 0x022fe20000004100 */
        /* <DEDUP_REMOVED lines=11> */
.L_x_72:
[----:B------:R-:W-:Y:S05]  /*59e0*/  BSYNC B1 ;  /* 0x0000000000017941 */ /* 0x000fea0003800000 */
.L_x_71:
[----:B------:R-:W3:Y:S01]  /*59f0*/  LDL.LU R20, [R1+0x30] ;  /* 0x0000300001147983 */ /* 0x000ee20000300800 */
[----:B-1---5:R-:W-:Y:S01]  /*5a00*/  HADD2.F32 R15, -RZ, R14.H0_H0 ;  /* 0x2000000eff0f7230 */ /* 0x022fe20000004100 */
        /* <DEDUP_REMOVED lines=11> */
.L_x_74:
[----:B------:R-:W-:Y:S05]  /*5ac0*/  BSYNC B1 ;  /* 0x0000000000017941 */ /* 0x000fea0003800000 */
.L_x_73:
        /* <DEDUP_REMOVED lines=12> */
.L_x_76:
[----:B------:R-:W-:Y:S05]  /*5b90*/  BSYNC B1 ;  /* 0x0000000000017941 */ /* 0x000fea0003800000 */
.L_x_75:
[----:B------:R-:W3:Y:S01]  /*5ba0*/  LDL.LU R20, [R1+0x38] ;  /* 0x0000380001147983 */ /* 0x000ee20000300800 */
[----:B-1---5:R-:W-:Y:S01]  /*5bb0*/  HADD2.F32 R15, -RZ, R14.H0_H0 ;  /* 0x2000000eff0f7230 */ /* 0x022fe20000004100 */
[----:B------:R-:W-:Y:S01]  /*5bc0*/  ISETP.GT.AND P4, PT, R0, 0x8, P0 ;  /* 0x000000080000780c */ /* 0x000fe20000784270 */
[----:B------:R-:W-:Y:S01]  /*5bd0*/  ULDC.64 UR4, c[0x0][0x208] ;  /* 0x0000820000047ab9 */ /* 0x000fe20000000a00 */
[----:B------:R-:W-:Y:S02]  /*5be0*/  BSSY B1, `(.L_x_77) ;  /* 0x0000008000017945 */ /* 0x000fe40003800000 */
[----:B------:R-:W-:-:S04]  /*5bf0*/  FMUL R15, R15, R16 ;  /* 0x000000100f0f7220 */ /* 0x000fc80000400000 */
[----:B---3--:R-:W-:-:S05]  /*5c00*/  FFMA R15, R20, R2, R15 ;  /* 0x00000002140f7223 */ /* 0x008fca000000000f */
[----:B------:R-:W-:-:S05]  /*5c10*/  F2FP.F16.F32.PACK_AB R15, RZ, R15 ;  /* 0x0000000fff0f723e */ /* 0x000fca00000000ff */
[----:B------:R1:W-:Y:S01]  /*5c20*/  @P5 STG.E.U16 desc[UR4][R10.64+0x30], R15 ;  /* 0x0000300f0a005986 */ /* 0x0003e2000c101504 */
[----:B------:R-:W-:Y:S05]  /*5c30*/  @!P4 BRA `(.L_x_78) ;  /* 0x000000000008c947 */ /* 0x000fea0003800000 */
[----:B------:R-:W-:Y:S02]  /*5c40*/  ULDC.64 UR4, c[0x0][0x208] ;  /* 0x0000820000047ab9 */ /* 0x000fe40000000a00 */
[----:B------:R3:W5:Y:S03]  /*5c50*/  LDG.E.LTC128B.U16 R14, desc[UR4][R12.64+0x32] ;  /* 0x000032040c0e7981 */ /* 0x000766000c1e1520 */
.L_x_78:
[----:B------:R-:W-:Y:S05]  /*5c60*/  BSYNC B1 ;  /* 0x0000000000017941 */ /* 0x000fea0003800000 */
.L_x_77:
[----:B------:R-:W2:Y:S01]  /*5c70*/  LDL.LU R20, [R1+0x3c] ;  /* 0x00003c0001147983 */ /* 0x000ea20000300800 */
[----:B-1---5:R-:W-:Y:S01]  /*5c80*/  HADD2.F32 R15, -RZ, R14.H0_H0 ;  /* 0x2000000eff0f7230 */ /* 0x022fe20000004100 */
[----:B------:R-:W-:Y:S01]  /*5c90*/  ISETP.GT.AND P5, PT, R0, 0x80, P3 ;  /* 0x000000800000780c */ /* 0x000fe20001fa4270 */
[----:B------:R-:W-:Y:S01]  /*5ca0*/  ULDC.64 UR4, c[0x0][0x208] ;  /* 0x0000820000047ab9 */ /* 0x000fe20000000a00 */
[----:B------:R-:W-:Y:S01]  /*5cb0*/  BSSY B1, `(.L_x_79) ;  /* 0x0000009000017945 */ /* 0x000fe20003800000 */
[----:B------:R-:W-:Y:S01]  /*5cc0*/  PRMT R22, R14, 0x7610, R22 ;  /* 0x000076100e167816 */ /* 0x000fe20000000016 */
[----:B------:R-:W-:-:S04]  /*5cd0*/  FMUL R15, R15, R16 ;  /* 0x000000100f0f7220 */ /* 0x000fc80000400000 */
[----:B--2---:R-:W-:-:S05]  /*5ce0*/  FFMA R15, R20, R2, R15 ;  /* 0x00000002140f7223 */ /* 0x004fca000000000f */
[----:B------:R-:W-:-:S05]  /*5cf0*/  F2FP.F16.F32.PACK_AB R15, RZ, R15 ;  /* 0x0000000fff0f723e */ /* 0x000fca00000000ff */
[----:B------:R1:W-:Y:S01]  /*5d00*/  @P4 STG.E.U16 desc[UR4][R10.64+0x32], R15 ;  /* 0x0000320f0a004986 */ /* 0x0003e2000c101504 */
[----:B------:R-:W-:Y:S05]  /*5d10*/  @!P5 BRA `(.L_x_80) ;  /* 0x000000000008d947 */ /* 0x000fea0003800000 */
[----:B------:R-:W-:Y:S02]  /*5d20*/  ULDC.64 UR4, c[0x0][0x208] ;  /* 0x0000820000047ab9 */ /* 0x000fe40000000a00 */
[----:B------:R2:W5:Y:S03]  /*5d30*/  LDG.E.LTC128B.U16 R22, desc[UR4][R8.64+0x20] ;  /* 0x0000200408167981 */ /* 0x000566000c1e1520 */
.L_x_80:
[----:B------:R-:W-:Y:S05]  /*5d40*/  BSYNC B1 ;  /* 0x0000000000017941 */ /* 0x000fea0003800000 */
.L_x_79:
[----:B-1----:R-:W3:Y:S01]  /*5d50*/  LDL.LU R15, [R1] ;  /* 0x00000000010f7983 */ /* 0x002ee20000300800 */
[----:B-----5:R-:W-:Y:S01]  /*5d60*/  HADD2.F32 R14, -RZ, R22.H0_H0 ;  /* 0x20000016ff0e7230 */ /* 0x020fe20000004100 */
[----:B------:R-:W-:Y:S01]  /*5d70*/  ISETP.GT.AND P4, PT, R0, 0x80, P2 ;  /* 0x000000800000780c */ /* 0x000fe20001784270 */
[----:B------:R-:W-:Y:S01]  /*5d80*/  IMAD.U32 R20, RZ, RZ, UR8 ;  /* 0x00000008ff147e24 */ /* 0x000fe2000f8e00ff */
[----:B------:R-:W-:Y:S01]  /*5d90*/  ULDC.64 UR4, c[0x0][0x208] ;  /* 0x0000820000047ab9 */ /* 0x000fe20000000a00 */
[----:B------:R-:W-:Y:S01]  /*5da0*/  BSSY B1, `(.L_x_81) ;  /* 0x000000e000017945 */ /* 0x000fe20003800000 */
[----:B------:R-:W-:Y:S01]  /*5db0*/  FMUL R14, R14, R16 ;  /* 0x000000100e0e7220 */ /* 0x000fe20000400000 */
[----:B------:R-:W-:-:S04]  /*5dc0*/  IMAD.WIDE.U32 R20, R20, 0xf0, R10 ;  /* 0x000000f014147825 */ /* 0x000fc800078e000a */
[----:B---3--:R-:W-:Y:S01]  /*5dd0*/  FFMA R14, R15, R2, R14 ;  /* 0x000000020f0e7223 */ /* 0x008fe2000000000e */
[----:B------:R-:W-:-:S04]  /*5de0*/  IMAD.U32 R15, RZ, RZ, UR9 ;  /* 0x00000009ff0f7e24 */ /* 0x000fc8000f8e00ff */
[----:B------:R-:W-:Y:S01]  /*5df0*/  F2FP.F16.F32.PACK_AB R14, RZ, R14 ;  /* 0x0000000eff0e723e */ /* 0x000fe200000000ff */
[----:B------:R-:W-:-:S03]  /*5e00*/  IMAD R15, R15, 0xf0, RZ ;  /* 0x000000f00f0f7824 */ /* 0x000fc600078e02ff */
[----:B------:R-:W-:Y:S01]  /*5e10*/  PRMT R23, R14, 0x7610, R23 ;  /* 0x000076100e177816 */ /* 0x000fe20000000017 */
[----:B------:R-:W-:Y:S02]  /*5e20*/  IMAD.IADD R15, R15, 0x1, R21 ;  /* 0x000000010f0f7824 */ /* 0x000fe400078e0215 */
[----:B------:R-:W-:-:S05]  /*5e30*/  IMAD.MOV.U32 R14, RZ, RZ, R20 ;  /* 0x000000ffff0e7224 */ /* 0x000fca00078e0014 */
[----:B------:R1:W-:Y:S01]  /*5e40*/  @P5 STG.E.U16 desc[UR4][R14.64+0x20], R23 ;  /* 0x000020170e005986 */ /* 0x0003e2000c101504 */
[----:B------:R-:W-:Y:S05]  /*5e50*/  @!P4 BRA `(.L_x_82) ;  /* 0x000000000008c947 */ /* 0x000fea0003800000 */
[----:B------:R-:W-:Y:S02]  /*5e60*/  ULDC.64 UR4, c[0x0][0x208] ;  /* 0x0000820000047ab9 */ /* 0x000fe40000000a00 */
[----:B------:R3:W5:Y:S03]  /*5e70*/  LDG.E.LTC128B.U16 R22, desc[UR4][R8.64+0x22] ;  /* 0x0000220408167981 */ /* 0x000766000c1e1520 */
.L_x_82:
[----:B------:R-:W-:Y:S05]  /*5e80*/  BSYNC B1 ;  /* 0x0000000000017941 */ /* 0x000fea0003800000 */
.L_x_81:
        /* <DEDUP_REMOVED lines=12> */
.L_x_84:
[----:B------:R-:W-:Y:S05]  /*5f50*/  BSYNC B1 ;  /* 0x0000000000017941 */ /* 0x000fea0003800000 */
.L_x_83:
[----:B-1----:R-:W3:Y:S01]  /*5f60*/  LDL.LU R23, [R1+0x8] ;  /* 0x0000080001177983 */ /* 0x002ee20000300800 */
[----:B------:R-:W-:Y:S01]  /*5f70*/  IMAD.U32 R232, RZ, RZ, UR8 ;  /* 0x00000008ffe87e24 */ /* 0x000fe2000f8e00ff */
[----:B------:R-:W-:Y:S01]  /*5f80*/  ISETP.GT.AND P2, PT, R0, 0x88, P2 ;  /* 0x000000880000780c */ /* 0x000fe20001744270 */
[----:B-----5:R-:W-:Y:S01]  /*5f90*/  HADD2.F32 R21, -RZ, R22.H0_H0 ;  /* 0x20000016ff157230 */ /* 0x020fe20000004100 */
[----:B------:R-:W-:Y:S01]  /*5fa0*/  ULDC.64 UR4, c[0x0][0x208] ;  /* 0x0000820000047ab9 */ /* 0x000fe20000000a00 */
[----:B------:R-:W-:Y:S01]  /*5fb0*/  IMAD.SHL.U32 R232, R232, 0x10, RZ ;  /* 0x00000010e8e87824 */ /* 0x000fe200078e00ff */
[----:B------:R-:W-:Y:S01]  /*5fc0*/  BSSY B1, `(.L_x_85) ;  /* 0x000000d000017945 */ /* 0x000fe20003800000 */
[----:B------:R-:W-:Y:S02]  /*5fd0*/  IMAD.U32 R233, RZ, RZ, UR9 ;  /* 0x00000009ffe97e24 */ /* 0x000fe4000f8e00ff */
[----:B------:R-:W-:Y:S01]  /*5fe0*/  FMUL R21, R21, R16 ;  /* 0x0000001015157220 */ /* 0x000fe20000400000 */
[----:B------:R-:W-:Y:S01]  /*5ff0*/  IADD3 R20, P4, R232, R20, RZ ;  /* 0x00000014e8147210 */ /* 0x000fe20007f9e0ff */
[----:B------:R-:W-:-:S05]  /*6000*/  IMAD.U32 R232, RZ, RZ, UR8 ;  /* 0x00000008ffe87e24 */ /* 0x000fca000f8e00ff */
[----:B------:R-:W-:Y:S01]  /*6010*/  SHF.L.U64.HI R232, R232, 0x4, R233 ;  /* 0x00000004e8e87819 */ /* 0x000fe200000102e9 */
[----:B---3--:R-:W-:-:S04]  /*6020*/  FFMA R23, R23, R2, R21 ;  /* 0x0000000217177223 */ /* 0x008fc80000000015 */
[----:B------:R-:W-:Y:S01]  /*6030*/  IMAD.X R21, R232, 0x1, R15, P4 ;  /* 0x00000001e8157824 */ /* 0x000fe200020e060f */
[----:B------:R-:W-:-:S05]  /*6040*/  F2FP.F16.F32.PACK_AB R23, RZ, R23 ;  /* 0x00000017ff17723e */ /* 0x000fca00000000ff */
[----:B------:R1:W-:Y:S01]  /*6050*/  @P3 STG.E.U16 desc[UR4][R20.64+0x20], R23 ;  /* 0x0000201714003986 */ /* 0x0003e2000c101504 */
[----:B------:R-:W-:Y:S05]  /*6060*/  @!P2 BRA `(.L_x_86) ;  /* 0x000000000008a947 */ /* 0x000fea0003800000 */
[----:B------:R-:W-:Y:S02]  /*6070*/  ULDC.64 UR4, c[0x0][0x208] ;  /* 0x0000820000047ab9 */ /* 0x000fe40000000a00 */
[----:B------:R3:W5:Y:S03]  /*6080*/  LDG.E.LTC128B.U16 R22, desc[UR4][R6.64+0x22] ;  /* 0x0000220406167981 */ /* 0x000766000c1e1520 */
.L_x_86:
[----:B------:R-:W-:Y:S05]  /*6090*/  BSYNC B1 ;  /* 0x0000000000017941 */ /* 0x000fea0003800000 */
.L_x_85:
        /* <DEDUP_REMOVED lines=12> */
.L_x_88:
[----:B------:R-:W-:Y:S05]  /*6160*/  BSYNC B1 ;  /* 0x0000000000017941 */ /* 0x000fea0003800000 */
.L_x_87:
        /* <DEDUP_REMOVED lines=12> */
.L_x_90:
[----:B------:R-:W-:Y:S05]  /*6230*/  BSYNC B1 ;  /* 0x0000000000017941 */ /* 0x000fea0003800000 */
.L_x_89:
        /* <DEDUP_REMOVED lines=12> */
.L_x_92:
[----:B------:R-:W-:Y:S05]  /*6300*/  BSYNC B1 ;  /* 0x0000000000017941 */ /* 0x000fea0003800000 */
.L_x_91:
        /* <DEDUP_REMOVED lines=12> */
.L_x_94:
[----:B------:R-:W-:Y:S05]  /*63d0*/  BSYNC B1 ;  /* 0x0000000000017941 */ /* 0x000fea0003800000 */
.L_x_93:
        /* <DEDUP_REMOVED lines=13> */
.L_x_96:
[----:B------:R-:W-:Y:S05]  /*64b0*/  BSYNC B1 ;  /* 0x0000000000017941 */ /* 0x000fea0003800000 */
.L_x_95:
[----:B-1---5:R-:W-:Y:S01]  /*64c0*/  HADD2.F32 R23, -RZ, R22.H0_H0 ;  /* 0x20000016ff177230 */ /* 0x022fe20000004100 */
[----:B------:R-:W-:Y:S01]  /*64d0*/  ISETP.GT.AND P2, PT, R3, 0x21, PT ;  /* 0x000000210300780c */ /* 0x000fe20003f44270 */
[----:B------:R-:W-:Y:S01]  /*64e0*/  ULDC.64 UR4, c[0x0][0x208] ;  /* 0x0000820000047ab9 */ /* 0x000fe20000000a00 */
[----:B------:R-:W-:Y:S02]  /*64f0*/  BSSY B1, `(.L_x_97) ;  /* 0x0000009000017945 */ /* 0x000fe40003800000 */
[----:B------:R-:W-:Y:S01]  /*6500*/  FMUL R23, R23, R16 ;  /* 0x0000001017177220 */ /* 0x000fe20000400000 */
[----:B------:R-:W-:-:S03]  /*6510*/  ISETP.GT.AND P0, PT, R0, RZ, P2 ;  /* 0x000000ff0000720c */ /* 0x000fc60001704270 */
[----:B------:R-:W-:-:S05]  /*6520*/  FFMA R23, R224, R2, R23 ;  /* 0x00000002e0177223 */ /* 0x000fca0000000017 */
[----:B------:R-:W-:-:S05]  /*6530*/  F2FP.F16.F32.PACK_AB R23, RZ, R23 ;  /* 0x00000017ff17723e */ /* 0x000fca00000000ff */
[----:B------:R1:W-:Y:S01]  /*6540*/  @P1 STG.E.U16 desc[UR4][R4.64+0x40], R23 ;  /* 0x0000401704001986 */ /* 0x0003e2000c101504 */
[----:B------:R-:W-:Y:S05]  /*6550*/  @!P0 BRA `(.L_x_98) ;  /* 0x0000000000088947 */ /* 0x000fea0003800000 */
[----:B------:R-:W-:Y:S02]  /*6560*/  ULDC.64 UR4, c[0x0][0x208] ;  /* 0x0000820000047ab9 */ /* 0x000fe40000000a00 */
[----:B------:R0:W5:Y:S03]  /*6570*/  LDG.E.LTC128B.U16 R22, desc[UR4][R18.64+0x42] ;  /* 0x0000420412167981 */ /* 0x000166000c1e1520 */
.L_x_98:
[----:B------:R-:W-:Y:S05]  /*6580*/  BSYNC B1 ;  /* 0x0000000000017941 */ /* 0x000fea0003800000 */
.L_x_97:
[----:B-1---5:R-:W-:Y:S01]  /*6590*/  HADD2.F32 R23, -RZ, R22.H0_H0 ;  /* 0x20000016ff177230 */ /* 0x022fe20000004100 */
[----:B------:R-:W-:Y:S01]  /*65a0*/  ISETP.GT.AND P1, PT, R0, 0x8, P3 ;  /* 0x000000080000780c */ /* 0x000fe20001f24270 */
[----:B------:R-:W-:Y:S01]  /*65b0*/  ULDC.64 UR4, c[0x0][0x208] ;  /* 0x0000820000047ab9 */ /* 0x000fe20000000a00 */
[----:B------:R-:W-:Y:S02]  /*65c0*/  BSSY B1, `(.L_x_99) ;  /* 0x0000008000017945 */ /* 0x000fe40003800000 */
[----:B------:R-:W-:-:S04]  /*65d0*/  FMUL R23, R23, R16 ;  /* 0x0000001017177220 */ /* 0x000fc80000400000 */
[----:B------:R-:W-:-:S05]  /*65e0*/  FFMA R23, R225, R2, R23 ;  /* 0x00000002e1177223 */ /* 0x000fca0000000017 */
[----:B------:R-:W-:-:S05]  /*65f0*/  F2FP.F16.F32.PACK_AB R23, RZ, R23 ;  /* 0x00000017ff17723e */ /* 0x000fca00000000ff */
[----:B------:R1:W-:Y:S01]  /*6600*/  @P0 STG.E.U16 desc[UR4][R4.64+0x42], R23 ;  /* 0x0000421704000986 */ /* 0x0003e2000c101504 */
[----:B------:R-:W-:Y:S05]  /*6610*/  @!P1 BRA `(.L_x_100) ;  /* 0x0000000000089947 */ /* 0x000fea0003800000 */
[----:B------:R-:W-:Y:S02]  /*6620*/  ULDC.64 UR4, c[0x0][0x208] ;  /* 0x0000820000047ab9 */ /* 0x000fe40000000a00 */
[----:B------:R0:W5:Y:S03]  /*6630*/  LDG.E.LTC128B.U16 R22, desc[UR4][R12.64+0x40] ;  /* 0x000040040c167981 */ /* 0x000166000c1e1520 */
.L_x_100:
[----:B------:R-:W-:Y:S05]  /*6640*/  BSYNC B1 ;  /* 0x0000000000017941 */ /* 0x000fea0003800000 */
.L_x_99:
        /* <DEDUP_REMOVED lines=11> */
.L_x_102:
[----:B------:R-:W-:Y:S05]  /*6700*/  BSYNC B1 ;  /* 0x0000000000017941 */ /* 0x000fea0003800000 */
.L_x_101:
        /* <DEDUP_REMOVED lines=12> */
.L_x_104:
[----:B------:R-:W-:Y:S05]  /*67d0*/  BSYNC B1 ;  /* 0x0000000000017941 */ /* 0x000fea0003800000 */
.L_x_103:
        /* <DEDUP_REMOVED lines=12> */
.L_x_106:
[----:B------:R-:W-:Y:S05]  /*68a0*/  BSYNC B1 ;  /* 0x0000000000017941 */ /* 0x000fea0003800000 */
.L_x_105:
        /* <DEDUP_REMOVED lines=11> */
.L_x_108:
[----:B------:R-:W-:Y:S05]  /*6960*/  BSYNC B1 ;  /* 0x0000000000017941 */ /* 0x000fea0003800000 */
.L_x_107:
[----:B-----5:R-:W-:Y:S01]  /*6970*/  HADD2.F32 R23, -RZ, R22.H0_H0 ;  /* 0x20000016ff177230 */ /* 0x020fe20000004100 */
        /* <DEDUP_REMOVED lines=10> */
.L_x_110:
[----:B------:R-:W-:Y:S05]  /*6a20*/  BSYNC B1 ;  /* 0x0000000000017941 */ /* 0x000fea0003800000 */
.L_x_109:
[----:B0----5:R-:W-:Y:S01]  /*6a30*/  HADD2.F32 R23, -RZ, R22.H0_H0 ;  /* 0x20000016ff177230 */ /* 0x021fe20000004100 */
[----:B------:R-:W-:Y:S01]  /*6a40*/  ISETP.GT.AND P5, PT, R0, 0x80, P3 ;  /* 0x000000800000780c */ /* 0x000fe20001fa4270 */
[----:B------:R-:W-:Y:S01]  /*6a50*/  ULDC.64 UR4, c[0x0][0x208] ;  /* 0x0000820000047ab9 */ /* 0x000fe20000000a00 */
[----:B------:R-:W-:Y:S02]  /*6a60*/  BSSY B1, `(.L_x_111) ;  /* 0x0000008000017945 */ /* 0x000fe40003800000 */
[----:B-1----:R-:W-:-:S04]  /*6a70*/  FMUL R224, R23, R16 ;  /* 0x0000001017e07220 */ /* 0x002fc80000400000 */
[----:B------:R-:W-:-:S05]  /*6a80*/  FFMA R224, R231, R2, R224 ;  /* 0x00000002e7e07223 */ /* 0x000fca00000000e0 */
[----:B------:R-:W-:-:S05]  /*6a90*/  F2FP.F16.F32.PACK_AB R224, RZ, R224 ;  /* 0x000000e0ffe0723e */ /* 0x000fca00000000ff */
[----:B------:R0:W-:Y:S01]  /*6aa0*/  @P4 STG.E.U16 desc[UR4][R10.64+0x52], R224 ;  /* 0x000052e00a004986 */ /* 0x0001e2000c101504 */
[----:B------:R-:W-:Y:S05]  /*6ab0*/  @!P5 BRA `(.L_x_112) ;  /* 0x000000000008d947 */ /* 0x000fea0003800000 */
[----:B------:R-:W-:Y:S02]  /*6ac0*/  ULDC.64 UR4, c[0x0][0x208] ;  /* 0x0000820000047ab9 */ /* 0x000fe40000000a00 */
[----:B------:R1:W5:Y:S03]  /*6ad0*/  LDG.E.LTC128B.U16 R22, desc[UR4][R8.64+0x40] ;  /* 0x0000400408167981 */ /* 0x000366000c1e1520 */
.L_x_112:
[----:B------:R-:W-:Y:S05]  /*6ae0*/  BSYNC B1 ;  /* 0x0000000000017941 */ /* 0x000fea0003800000 */
.L_x_111:
        /* <DEDUP_REMOVED lines=11> */
.L_x_114:
[----:B------:R-:W-:Y:S05]  /*6ba0*/  BSYNC B1 ;  /* 0x0000000000017941 */ /* 0x000fea0003800000 */
.L_x_113:
[----:B0----5:R-:W-:Y:S01]  /*6bb0*/  HADD2.F32 R23, -RZ, R22.H0_H0 ;  /* 0x20000016ff177230 */ /* 0x021fe20000004100 */
        /* <DEDUP_REMOVED lines=10> */
.L_x_116:
[----:B------:R-:W-:Y:S05]  /*6c60*/  BSYNC B1 ;  /* 0x0000000000017941 */ /* 0x000fea0003800000 */
.L_x_115:
        /* <DEDUP_REMOVED lines=11> */
.L_x_118:
[----:B------:R-:W-:Y:S05]  /*6d20*/  BSYNC B1 ;  /* 0x0000000000017941 */ /* 0x000fea0003800000 */
.L_x_117:
        /* <DEDUP_REMOVED lines=11> */
.L_x_120:
[----:B------:R-:W-:Y:S05]  /*6de0*/  BSYNC B1 ;  /* 0x0000000000017941 */ /* 0x000fea0003800000 */
.L_x_119:
        /* <DEDUP_REMOVED lines=11> */
.L_x_122:
[----:B------:R-:W-:Y:S05]  /*6ea0*/  BSYNC B1 ;  /* 0x0000000000017941 */ /* 0x000fea0003800000 */
.L_x_121:
        /* <DEDUP_REMOVED lines=11> */
.L_x_124:
[----:B------:R-:W-:Y:S05]  /*6f60*/  BSYNC B1 ;  /* 0x0000000000017941 */ /* 0x000fea0003800000 */
.L_x_123:
        /* <DEDUP_REMOVED lines=11> */
.L_x_126:
[----:B------:R-:W-:Y:S05]  /*7020*/  BSYNC B1 ;  /* 0x0000000000017941 */ /* 0x000fea0003800000 */
.L_x_125:
[----:B0----5:R-:W-:Y:S01]  /*7030*/  HADD2.F32 R23, -RZ, R22.H0_H0 ;  /* 0x20000016ff177230 */ /* 0x021fe20000004100 */
        /* <DEDUP_REMOVED lines=11> */
.L_x_128:
[----:B------:R-:W-:Y:S05]  /*70f0*/  BSYNC B1 ;  /* 0x0000000000017941 */ /* 0x000fea0003800000 */
.L_x_127:
[----:B-----5:R-:W-:Y:S01]  /*7100*/  HADD2.F32 R23, -RZ, R22.H0_H0 ;  /* 0x20000016ff177230 */ /* 0x020fe20000004100 */
        /* <DEDUP_REMOVED lines=11> */
.L_x_130:
[----:B------:R-:W-:Y:S05]  /*71c0*/  BSYNC B1 ;  /* 0x0000000000017941 */ /* 0x000fea0003800000 */
.L_x_129:
        /* <DEDUP_REMOVED lines=11> */
.L_x_132:
[----:B------:R-:W-:Y:S05]  /*7280*/  BSYNC B1 ;  /* 0x0000000000017941 */ /* 0x000fea0003800000 */
.L_x_131:
        /* <DEDUP_REMOVED lines=11> */
.L_x_134:
[----:B------:R-:W-:Y:S05]  /*7340*/  BSYNC B1 ;  /* 0x0000000000017941 */ /* 0x000fea0003800000 */
.L_x_133:
        /* <DEDUP_REMOVED lines=12> */
.L_x_136:
[----:B------:R-:W-:Y:S05]  /*7410*/  BSYNC B1 ;  /* 0x0000000000017941 */ /* 0x000fea0003800000 */
.L_x_135:
        /* <DEDUP_REMOVED lines=12> */
.L_x_138:
[----:B------:R-:W-:Y:S05]  /*74e0*/  BSYNC B1 ;  /* 0x0000000000017941 */ /* 0x000fea0003800000 */
.L_x_137:
        /* <DEDUP_REMOVED lines=11> */
.L_x_140:
[----:B------:R-:W-:Y:S05]  /*75a0*/  BSYNC B1 ;  /* 0x0000000000017941 */ /* 0x000fea0003800000 */
.L_x_139:
        /* <DEDUP_REMOVED lines=11> */
.L_x_142:
[----:B------:R-:W-:Y:S05]  /*7660*/  BSYNC B1 ;  /* 0x0000000000017941 */ /* 0x000fea0003800000 */
.L_x_141:
        /* <DEDUP_REMOVED lines=11> */
.L_x_144:
[----:B------:R-:W-:Y:S05]  /*7720*/  BSYNC B1 ;  /* 0x0000000000017941 */ /* 0x000fea0003800000 */
.L_x_143:
        /* <DEDUP_REMOVED lines=11> */
.L_x_146:
[----:B------:R-:W-:Y:S05]  /*77e0*/  BSYNC B1 ;  /* 0x0000000000017941 */ /* 0x000fea0003800000 */
.L_x_145:
        /* <DEDUP_REMOVED lines=11> */
.L_x_148:
[----:B------:R-:W-:Y:S05]  /*78a0*/  BSYNC B1 ;  /* 0x0000000000017941 */ /* 0x000fea0003800000 */
.L_x_147:
        /* <DEDUP_REMOVED lines=11> */
.L_x_150:
[----:B------:R-:W-:Y:S05]  /*7960*/  BSYNC B1 ;  /* 0x0000000000017941 */ /* 0x000fea0003800000 */
.L_x_149:
        /* <DEDUP_REMOVED lines=11> */
.L_x_152:
[----:B------:R-:W-:Y:S05]  /*7a20*/  BSYNC B1 ;  /* 0x0000000000017941 */ /* 0x000fea0003800000 */
.L_x_151:
        /* <DEDUP_REMOVED lines=11> */
.L_x_154:
[----:B------:R-:W-:Y:S05]  /*7ae0*/  BSYNC B1 ;  /* 0x0000000000017941 */ /* 0x000fea0003800000 */
.L_x_153:
        /* <DEDUP_REMOVED lines=11> */
.L_x_156:
[----:B------:R-:W-:Y:S05]  /*7ba0*/  BSYNC B1 ;  /* 0x0000000000017941 */ /* 0x000fea0003800000 */
.L_x_155:
        /* <DEDUP_REMOVED lines=11> */
.L_x_158:
[----:B------:R-:W-:Y:S05]  /*7c60*/  BSYNC B1 ;  /* 0x0000000000017941 */ /* 0x000fea0003800000 */
.L_x_157:
        /* <DEDUP_REMOVED lines=12> */
.L_x_160:
[----:B------:R-:W-:Y:S05]  /*7d30*/  BSYNC B1 ;  /* 0x0000000000017941 */ /* 0x000fea0003800000 */
.L_x_159:
        /* <DEDUP_REMOVED lines=12> */
.L_x_162:
[----:B------:R-:W-:Y:S05]  /*7e00*/  BSYNC B1 ;  /* 0x0000000000017941 */ /* 0x000fea0003800000 */
.L_x_161:
        /* <DEDUP_REMOVED lines=11> */
.L_x_164:
[----:B------:R-:W-:Y:S05]  /*7ec0*/  BSYNC B1 ;  /* 0x0000000000017941 */ /* 0x000fea0003800000 */
.L_x_163:
        /* <DEDUP_REMOVED lines=11> */
.L_x_166:
[----:B------:R-:W-:Y:S05]  /*7f80*/  BSYNC B1 ;  /* 0x0000000000017941 */ /* 0x000fea0003800000 */
.L_x_165:
        /* <DEDUP_REMOVED lines=12> */
.L_x_168:
[----:B------:R-:W-:Y:S05]  /*8050*/  BSYNC B1 ;  /* 0x0000000000017941 */ /* 0x000fea0003800000 */
.L_x_167:
        /* <DEDUP_REMOVED lines=12> */
.L_x_170:
[----:B------:R-:W-:Y:S05]  /*8120*/  BSYNC B1 ;  /* 0x0000000000017941 */ /* 0x000fea0003800000 */
.L_x_169:
        /* <DEDUP_REMOVED lines=11> */
.L_x_172:
[----:B------:R-:W-:Y:S05]  /*81e0*/  BSYNC B1 ;  /* 0x0000000000017941 */ /* 0x000fea0003800000 */
.L_x_171:
        /* <DEDUP_REMOVED lines=11> */
.L_x_174:
[----:B------:R-:W-:Y:S05]  /*82a0*/  BSYNC B1 ;  /* 0x0000000000017941 */ /* 0x000fea0003800000 */
.L_x_173:
        /* <DEDUP_REMOVED lines=11> */
.L_x_176:
[----:B------:R-:W-:Y:S05]  /*8360*/  BSYNC B1 ;  /* 0x0000000000017941 */ /* 0x000fea0003800000 */
.L_x_175:
        /* <DEDUP_REMOVED lines=11> */
.L_x_178:
[----:B------:R-:W-:Y:S05]  /*8420*/  BSYNC B1 ;  /* 0x0000000000017941 */ /* 0x000fea0003800000 */
.L_x_177:
        /* <DEDUP_REMOVED lines=11> */
.L_x_180:
[----:B------:R-:W-:Y:S05]  /*84e0*/  BSYNC B1 ;  /* 0x0000000000017941 */ /* 0x000fea0003800000 */
.L_x_179:
        /* <DEDUP_REMOVED lines=11> */
.L_x_182:
[----:B------:R-:W-:Y:S05]  /*85a0*/  BSYNC B1 ;  /* 0x0000000000017941 */ /* 0x000fea0003800000 */
.L_x_181:
        /* <DEDUP_REMOVED lines=11> */
.L_x_184:
[----:B------:R-:W-:Y:S05]  /*8660*/  BSYNC B1 ;  /* 0x0000000000017941 */ /* 0x000fea0003800000 */
.L_x_183:
        /* <DEDUP_REMOVED lines=11> */
.L_x_186:
[----:B------:R-:W-:Y:S05]  /*8720*/  BSYNC B1 ;  /* 0x0000000000017941 */ /* 0x000fea0003800000 */
.L_x_185:
        /* <DEDUP_REMOVED lines=11> */
.L_x_188:
[----:B------:R-:W-:Y:S05]  /*87e0*/  BSYNC B1 ;  /* 0x0000000000017941 */ /* 0x000fea0003800000 */
.L_x_187:
        /* <DEDUP_REMOVED lines=11> */
.L_x_190:
[----:B------:R-:W-:Y:S05]  /*88a0*/  BSYNC B1 ;  /* 0x0000000000017941 */ /* 0x000fea0003800000 */
.L_x_189:
        /* <DEDUP_REMOVED lines=12> */
.L_x_192:
[----:B------:R-:W-:Y:S05]  /*8970*/  BSYNC B1 ;  /* 0x0000000000017941 */ /* 0x000fea0003800000 */
.L_x_191:
        /* <DEDUP_REMOVED lines=12> */
.L_x_194:
[----:B------:R-:W-:Y:S05]  /*8a40*/  BSYNC B1 ;  /* 0x0000000000017941 */ /* 0x000fea0003800000 */
.L_x_193:
        /* <DEDUP_REMOVED lines=11> */
.L_x_196:
[----:B------:R-:W-:Y:S05]  /*8b00*/  BSYNC B1 ;  /* 0x0000000000017941 */ /* 0x000fea0003800000 */
.L_x_195:
        /* <DEDUP_REMOVED lines=11> */
.L_x_198:
[----:B------:R-:W-:Y:S05]  /*8bc0*/  BSYNC B1 ;  /* 0x0000000000017941 */ /* 0x000fea0003800000 */
.L_x_197:
        /* <DEDUP_REMOVED lines=12> */
.L_x_200:
[----:B------:R-:W-:Y:S05]  /*8c90*/  BSYNC B1 ;  /* 0x0000000000017941 */ /* 0x000fea0003800000 */
.L_x_199:
        /* <DEDUP_REMOVED lines=12> */
.L_x_202:
[----:B------:R-:W-:Y:S05]  /*8d60*/  BSYNC B1 ;  /* 0x0000000000017941 */ /* 0x000fea0003800000 */
.L_x_201:
        /* <DEDUP_REMOVED lines=11> */
.L_x_204:
[----:B------:R-:W-:Y:S05]  /*8e20*/  BSYNC B1 ;  /* 0x0000000000017941 */ /* 0x000fea0003800000 */
.L_x_203:
        /* <DEDUP_REMOVED lines=11> */
.L_x_206:
[----:B------:R-:W-:Y:S05]  /*8ee0*/  BSYNC B1 ;  /* 0x0000000000017941 */ /* 0x000fea0003800000 */
.L_x_205:
        /* <DEDUP_REMOVED lines=11> */
.L_x_208:
[----:B------:R-:W-:Y:S05]  /*8fa0*/  BSYNC B1 ;  /* 0x0000000000017941 */ /* 0x000fea0003800000 */
.L_x_207:
        /* <DEDUP_REMOVED lines=11> */
.L_x_210:
[----:B------:R-:W-:Y:S05]  /*9060*/  BSYNC B1 ;  /* 0x0000000000017941 */ /* 0x000fea0003800000 */
.L_x_209:
        /* <DEDUP_REMOVED lines=11> */
.L_x_212:
[----:B------:R-:W-:Y:S05]  /*9120*/  BSYNC B1 ;  /* 0x0000000000017941 */ /* 0x000fea0003800000 */
.L_x_211:
        /* <DEDUP_REMOVED lines=11> */
.L_x_214:
[----:B------:R-:W-:Y:S05]  /*91e0*/  BSYNC B1 ;  /* 0x0000000000017941 */ /* 0x000fea0003800000 */
.L_x_213:
        /* <DEDUP_REMOVED lines=11> */
.L_x_216:
[----:B------:R-:W-:Y:S05]  /*92a0*/  BSYNC B1 ;  /* 0x0000000000017941 */ /* 0x000fea0003800000 */
.L_x_215:
        /* <DEDUP_REMOVED lines=11> */
.L_x_218:
[----:B------:R-:W-:Y:S05]  /*9360*/  BSYNC B1 ;  /* 0x0000000000017941 */ /* 0x000fea0003800000 */
.L_x_217:
        /* <DEDUP_REMOVED lines=11> */
.L_x_220:
[----:B------:R-:W-:Y:S05]  /*9420*/  BSYNC B1 ;  /* 0x0000000000017941 */ /* 0x000fea0003800000 */
.L_x_219:
        /* <DEDUP_REMOVED lines=11> */
.L_x_222:
[----:B------:R-:W-:Y:S05]  /*94e0*/  BSYNC B1 ;  /* 0x0000000000017941 */ /* 0x000fea0003800000 */
.L_x_221:
        /* <DEDUP_REMOVED lines=12> */
.L_x_224:
[----:B------:R-:W-:Y:S05]  /*95b0*/  BSYNC B1 ;  /* 0x0000000000017941 */ /* 0x000fea0003800000 */
.L_x_223:
        /* <DEDUP_REMOVED lines=12> */
.L_x_226:
[----:B------:R-:W-:Y:S05]  /*9680*/  BSYNC B1 ;  /* 0x0000000000017941 */ /* 0x000fea0003800000 */
.L_x_225:
        /* <DEDUP_REMOVED lines=11> */
.L_x_228:
[----:B------:R-:W-:Y:S05]  /*9740*/  BSYNC B1 ;  /* 0x0000000000017941 */ /* 0x000fea0003800000 */
.L_x_227:
        /* <DEDUP_REMOVED lines=11> */
.L_x_230:
[----:B------:R-:W-:Y:S05]  /*9800*/  BSYNC B1 ;  /* 0x0000000000017941 */ /* 0x000fea0003800000 */
.L_x_229:
        /* <DEDUP_REMOVED lines=12> */
.L_x_232:
[----:B------:R-:W-:Y:S05]  /*98d0*/  BSYNC B1 ;  /* 0x0000000000017941 */ /* 0x000fea0003800000 */
.L_x_231:
        /* <DEDUP_REMOVED lines=12> */
.L_x_234:
[----:B------:R-:W-:Y:S05]  /*99a0*/  BSYNC B1 ;  /* 0x0000000000017941 */ /* 0x000fea0003800000 */
.L_x_233:
        /* <DEDUP_REMOVED lines=11> */
.L_x_236:
[----:B------:R-:W-:Y:S05]  /*9a60*/  BSYNC B1 ;  /* 0x0000000000017941 */ /* 0x000fea0003800000 */
.L_x_235:
        /* <DEDUP_REMOVED lines=11> */
.L_x_238:
[----:B------:R-:W-:Y:S05]  /*9b20*/  BSYNC B1 ;  /* 0x0000000000017941 */ /* 0x000fea0003800000 */
.L_x_237:
        /* <DEDUP_REMOVED lines=11> */
.L_x_240:
[----:B------:R-:W-:Y:S05]  /*9be0*/  BSYNC B1 ;  /* 0x0000000000017941 */ /* 0x000fea0003800000 */
.L_x_239:
        /* <DEDUP_REMOVED lines=11> */
.L_x_242:
[----:B------:R-:W-:Y:S05]  /*9ca0*/  BSYNC B1 ;  /* 0x0000000000017941 */ /* 0x000fea0003800000 */
.L_x_241:
        /* <DEDUP_REMOVED lines=11> */
.L_x_244:
[----:B------:R-:W-:Y:S05]  /*9d60*/  BSYNC B1 ;  /* 0x0000000000017941 */ /* 0x000fea0003800000 */
.L_x_243:
        /* <DEDUP_REMOVED lines=11> */
.L_x_246:
[----:B------:R-:W-:Y:S05]  /*9e20*/  BSYNC B1 ;  /* 0x0000000000017941 */ /* 0x000fea0003800000 */
.L_x_245:
        /* <DEDUP_REMOVED lines=11> */
.L_x_248:
[----:B------:R-:W-:Y:S05]  /*9ee0*/  BSYNC B1 ;  /* 0x0000000000017941 */ /* 0x000fea0003800000 */
.L_x_247:
        /* <DEDUP_REMOVED lines=11> */
.L_x_250:
[----:B------:R-:W-:Y:S05]  /*9fa0*/  BSYNC B1 ;  /* 0x0000000000017941 */ /* 0x000fea0003800000 */
.L_x_249:
        /* <DEDUP_REMOVED lines=11> */
.L_x_252:
[----:B------:R-:W-:Y:S05]  /*a060*/  BSYNC B1 ;  /* 0x0000000000017941 */ /* 0x000fea0003800000 */
.L_x_251:
        /* <DEDUP_REMOVED lines=11> */
.L_x_254:
[----:B------:R-:W-:Y:S05]  /*a120*/  BSYNC B1 ;  /* 0x0000000000017941 */ /* 0x000fea0003800000 */
.L_x_253:
        /* <DEDUP_REMOVED lines=12> */
.L_x_256:
[----:B------:R-:W-:Y:S05]  /*a1f0*/  BSYNC B1 ;  /* 0x0000000000017941 */ /* 0x000fea0003800000 */
.L_x_255:
        /* <DEDUP_REMOVED lines=12> */
.L_x_258:
[----:B------:R-:W-:Y:S05]  /*a2c0*/  BSYNC B1 ;  /* 0x0000000000017941 */ /* 0x000fea0003800000 */
.L_x_257:
        /* <DEDUP_REMOVED lines=11> */
.L_x_260:
[----:B------:R-:W-:Y:S05]  /*a380*/  BSYNC B1 ;  /* 0x0000000000017941 */ /* 0x000fea0003800000 */
.L_x_259:
        /* <DEDUP_REMOVED lines=11> */
.L_x_262:
[----:B------:R-:W-:Y:S05]  /*a440*/  BSYNC B1 ;  /* 0x0000000000017941 */ /* 0x000fea0003800000 */
.L_x_261:
        /* <DEDUP_REMOVED lines=12> */
.L_x_264:
[----:B------:R-:W-:Y:S05]  /*a510*/  BSYNC B1 ;  /* 0x0000000000017941 */ /* 0x000fea0003800000 */
.L_x_263:
        /* <DEDUP_REMOVED lines=12> */
.L_x_266:
[----:B------:R-:W-:Y:S05]  /*a5e0*/  BSYNC B1 ;  /* 0x0000000000017941 */ /* 0x000fea0003800000 */
.L_x_265:
        /* <DEDUP_REMOVED lines=11> */
.L_x_268:
[----:B------:R-:W-:Y:S05]  /*a6a0*/  BSYNC B1 ;  /* 0x0000000000017941 */ /* 0x000fea0003800000 */
.L_x_267:
        /* <DEDUP_REMOVED lines=11> */
.L_x_270:
[----:B------:R-:W-:Y:S05]  /*a760*/  BSYNC B1 ;  /* 0x0000000000017941 */ /* 0x000fea0003800000 */
.L_x_269:
        /* <DEDUP_REMOVED lines=11> */
.L_x_272:
[----:B------:R-:W-:Y:S05]  /*a820*/  BSYNC B1 ;  /* 0x0000000000017941 */ /* 0x000fea0003800000 */
.L_x_271:
        /* <DEDUP_REMOVED lines=11> */
.L_x_274:
[----:B------:R-:W-:Y:S05]  /*a8e0*/  BSYNC B1 ;  /* 0x0000000000017941 */ /* 0x000fea0003800000 */
.L_x_273:
        /* <DEDUP_REMOVED lines=11> */
.L_x_276:
[----:B------:R-:W-:Y:S05]  /*a9a0*/  BSYNC B1 ;  /* 0x0000000000017941 */ /* 0x000fea0003800000 */
.L_x_275:
        /* <DEDUP_REMOVED lines=11> */
.L_x_278:
[----:B------:R-:W-:Y:S05]  /*aa60*/  BSYNC B1 ;  /* 0x0000000000017941 */ /* 0x000fea0003800000 */
.L_x_277:
        /* <DEDUP_REMOVED lines=11> */
.L_x_280:
[----:B------:R-:W-:Y:S05]  /*ab20*/  BSYNC B1 ;  /* 0x0000000000017941 */ /* 0x000fea0003800000 */
.L_x_279:
        /* <DEDUP_REMOVED lines=11> */
.L_x_282:
[----:B------:R-:W-:Y:S05]  /*abe0*/  BSYNC B1 ;  /* 0x0000000000017941 */ /* 0x000fea0003800000 */
.L_x_281:
        /* <DEDUP_REMOVED lines=11> */
.L_x_284:
[----:B------:R-:W-:Y:S05]  /*aca0*/  BSYNC B1 ;  /* 0x0000000000017941 */ /* 0x000fea0003800000 */
.L_x_283:
        /* <DEDUP_REMOVED lines=11> */
.L_x_286:
[----:B------:R-:W-:Y:S05]  /*ad60*/  BSYNC B1 ;  /* 0x0000000000017941 */ /* 0x000fea0003800000 */
.L_x_285:
        /* <DEDUP_REMOVED lines=12> */
.L_x_288:
[----:B------:R-:W-:Y:S05]  /*ae30*/  BSYNC B1 ;  /* 0x0000000000017941 */ /* 0x000fea0003800000 */
.L_x_287:
        /* <DEDUP_REMOVED lines=12> */
.L_x_290:
[----:B------:R-:W-:Y:S05]  /*af00*/  BSYNC B1 ;  /* 0x0000000000017941 */ /* 0x000fea0003800000 */
.L_x_289:
        /* <DEDUP_REMOVED lines=11> */
.L_x_292:
[----:B------:R-:W-:Y:S05]  /*afc0*/  BSYNC B1 ;  /* 0x0000000000017941 */ /* 0x000fea0003800000 */
.L_x_291:
        /* <DEDUP_REMOVED lines=11> */
.L_x_294:
[----:B------:R-:W-:Y:S05]  /*b080*/  BSYNC B1 ;  /* 0x0000000000017941 */ /* 0x000fea0003800000 */
.L_x_293:
        /* <DEDUP_REMOVED lines=12> */
.L_x_296:
[----:B------:R-:W-:Y:S05]  /*b150*/  BSYNC B1 ;  /* 0x0000000000017941 */ /* 0x000fea0003800000 */
.L_x_295:
        /* <DEDUP_REMOVED lines=12> */
.L_x_298:
[----:B------:R-:W-:Y:S05]  /*b220*/  BSYNC B1 ;  /* 0x0000000000017941 */ /* 0x000fea0003800000 */
.L_x_297:
        /* <DEDUP_REMOVED lines=11> */
.L_x_300:
[----:B------:R-:W-:Y:S05]  /*b2e0*/  BSYNC B1 ;  /* 0x0000000000017941 */ /* 0x000fea0003800000 */
.L_x_299:
        /* <DEDUP_REMOVED lines=11> */
.L_x_302:
[----:B------:R-:W-:Y:S05]  /*b3a0*/  BSYNC B1 ;  /* 0x0000000000017941 */ /* 0x000fea0003800000 */
.L_x_301:
        /* <DEDUP_REMOVED lines=11> */
.L_x_304:
[----:B------:R-:W-:Y:S05]  /*b460*/  BSYNC B1 ;  /* 0x0000000000017941 */ /* 0x000fea0003800000 */
.L_x_303:
        /* <DEDUP_REMOVED lines=11> */
.L_x_306:
[----:B------:R-:W-:Y:S05]  /*b520*/  BSYNC B1 ;  /* 0x0000000000017941 */ /* 0x000fea0003800000 */
.L_x_305:
        /* <DEDUP_REMOVED lines=11> */
.L_x_308:
[----:B------:R-:W-:Y:S05]  /*b5e0*/  BSYNC B1 ;  /* 0x0000000000017941 */ /* 0x000fea0003800000 */
.L_x_307:
        /* <DEDUP_REMOVED lines=11> */
.L_x_310:
[----:B------:R-:W-:Y:S05]  /*b6a0*/  BSYNC B1 ;  /* 0x0000000000017941 */ /* 0x000fea0003800000 */
.L_x_309:
        /* <DEDUP_REMOVED lines=11> */
.L_x_312:
[----:B------:R-:W-:Y:S05]  /*b760*/  BSYNC B1 ;  /* 0x0000000000017941 */ /* 0x000fea0003800000 */
.L_x_311:
        /* <DEDUP_REMOVED lines=11> */
.L_x_314:
[----:B------:R-:W-:Y:S05]  /*b820*/  BSYNC B1 ;  /* 0x0000000000017941 */ /* 0x000fea0003800000 */
.L_x_313:
        /* <DEDUP_REMOVED lines=11> */
.L_x_316:
[----:B------:R-:W-:Y:S05]  /*b8e0*/  BSYNC B1 ;  /* 0x0000000000017941 */ /* 0x000fea0003800000 */
.L_x_315:
        /* <DEDUP_REMOVED lines=11> */
.L_x_318:
[----:B------:R-:W-:Y:S05]  /*b9a0*/  BSYNC B1 ;  /* 0x0000000000017941 */ /* 0x000fea0003800000 */
.L_x_317:
        /* <DEDUP_REMOVED lines=12> */
.L_x_320:
[----:B------:R-:W-:Y:S05]  /*ba70*/  BSYNC B1 ;  /* 0x0000000000017941 */ /* 0x000fea0003800000 */
.L_x_319:
        /* <DEDUP_REMOVED lines=12> */
.L_x_322:
[----:B------:R-:W-:Y:S05]  /*bb40*/  BSYNC B1 ;  /* 0x0000000000017941 */ /* 0x000fea0003800000 */
.L_x_321:
        /* <DEDUP_REMOVED lines=11> */
.L_x_324:
[----:B------:R-:W-:Y:S05]  /*bc00*/  BSYNC B1 ;  /* 0x0000000000017941 */ /* 0x000fea0003800000 */
.L_x_323:
        /* <DEDUP_REMOVED lines=11> */
.L_x_326:
[----:B------:R-:W-:Y:S05]  /*bcc0*/  BSYNC B1 ;  /* 0x0000000000017941 */ /* 0x000fea0003800000 */
.L_x_325:
        /* <DEDUP_REMOVED lines=12> */
.L_x_328:
[----:B------:R-:W-:Y:S05]  /*bd90*/  BSYNC B1 ;  /* 0x0000000000017941 */ /* 0x000fea0003800000 */
.L_x_327:
        /* <DEDUP_REMOVED lines=12> */
.L_x_330:
[----:B------:R-:W-:Y:S05]  /*be60*/  BSYNC B1 ;  /* 0x0000000000017941 */ /* 0x000fea0003800000 */
.L_x_329:
        /* <DEDUP_REMOVED lines=11> */
.L_x_332:
[----:B------:R-:W-:Y:S05]  /*bf20*/  BSYNC B1 ;  /* 0x0000000000017941 */ /* 0x000fea0003800000 */
.L_x_331:
        /* <DEDUP_REMOVED lines=11> */
.L_x_334:
[----:B------:R-:W-:Y:S05]  /*bfe0*/  BSYNC B1 ;  /* 0x0000000000017941 */ /* 0x000fea0003800000 */
.L_x_333:
        /* <DEDUP_REMOVED lines=11> */
.L_x_336:
[----:B------:R-:W-:Y:S05]  /*c0a0*/  BSYNC B1 ;  /* 0x0000000000017941 */ /* 0x000fea0003800000 */
.L_x_335:
        /* <DEDUP_REMOVED lines=11> */
.L_x_338:
[----:B------:R-:W-:Y:S05]  /*c160*/  BSYNC B1 ;  /* 0x0000000000017941 */ /* 0x000fea0003800000 */
.L_x_337:
        /* <DEDUP_REMOVED lines=11> */
.L_x_340:
[----:B------:R-:W-:Y:S05]  /*c220*/  BSYNC B1 ;  /* 0x0000000000017941 */ /* 0x000fea0003800000 */
.L_x_339:
        /* <DEDUP_REMOVED lines=11> */
.L_x_342:
[----:B------:R-:W-:Y:S05]  /*c2e0*/  BSYNC B1 ;  /* 0x0000000000017941 */ /* 0x000fea0003800000 */
.L_x_341:
        /* <DEDUP_REMOVED lines=11> */
.L_x_344:
[----:B------:R-:W-:Y:S05]  /*c3a0*/  BSYNC B1 ;  /* 0x0000000000017941 */ /* 0x000fea0003800000 */
.L_x_343:
        /* <DEDUP_REMOVED lines=11> */
.L_x_346:
[----:B------:R-:W-:Y:S05]  /*c460*/  BSYNC B1 ;  /* 0x0000000000017941 */ /* 0x000fea0003800000 */
.L_x_345:
        /* <DEDUP_REMOVED lines=11> */
.L_x_348:
[----:B------:R-:W-:Y:S05]  /*c520*/  BSYNC B1 ;  /* 0x0000000000017941 */ /* 0x000fea0003800000 */
.L_x_347:
        /* <DEDUP_REMOVED lines=11> */
.L_x_350:
[----:B------:R-:W-:Y:S05]  /*c5e0*/  BSYNC B1 ;  /* 0x0000000000017941 */ /* 0x000fea0003800000 */
.L_x_349:
        /* <DEDUP_REMOVED lines=12> */
.L_x_352:
[----:B------:R-:W-:Y:S05]  /*c6b0*/  BSYNC B1 ;  /* 0x0000000000017941 */ /* 0x000fea0003800000 */
.L_x_351:
        /* <DEDUP_REMOVED lines=12> */
.L_x_354:
[----:B------:R-:W-:Y:S05]  /*c780*/  BSYNC B1 ;  /* 0x0000000000017941 */ /* 0x000fea0003800000 */
.L_x_353:
        /* <DEDUP_REMOVED lines=11> */
.L_x_356:
[----:B------:R-:W-:Y:S05]  /*c840*/  BSYNC B1 ;  /* 0x0000000000017941 */ /* 0x000fea0003800000 */
.L_x_355:
        /* <DEDUP_REMOVED lines=11> */
.L_x_358:
[----:B------:R-:W-:Y:S05]  /*c900*/  BSYNC B1 ;  /* 0x0000000000017941 */ /* 0x000fea0003800000 */
.L_x_357:
        /* <DEDUP_REMOVED lines=12> */
.L_x_360:
[----:B------:R-:W-:Y:S05]  /*c9d0*/  BSYNC B1 ;  /* 0x0000000000017941 */ /* 0x000fea0003800000 */
.L_x_359:
        /* <DEDUP_REMOVED lines=12> */
.L_x_362:
[----:B------:R-:W-:Y:S05]  /*caa0*/  BSYNC B1 ;  /* 0x0000000000017941 */ /* 0x000fea0003800000 */
.L_x_361:
        /* <DEDUP_REMOVED lines=11> */
.L_x_364:
[----:B------:R-:W-:Y:S05]  /*cb60*/  BSYNC B1 ;  /* 0x0000000000017941 */ /* 0x000fea0003800000 */
.L_x_363:
        /* <DEDUP_REMOVED lines=11> */
.L_x_366:
[----:B------:R-:W-:Y:S05]  /*cc20*/  BSYNC B1 ;  /* 0x0000000000017941 */ /* 0x000fea0003800000 */
.L_x_365:
        /* <DEDUP_REMOVED lines=11> */
.L_x_368:
[----:B------:R-:W-:Y:S05]  /*cce0*/  BSYNC B1 ;  /* 0x0000000000017941 */ /* 0x000fea0003800000 */
.L_x_367:
        /* <DEDUP_REMOVED lines=11> */
.L_x_370:
[----:B------:R-:W-:Y:S05]  /*cda0*/  BSYNC B1 ;  /* 0x0000000000017941 */ /* 0x000fea0003800000 */
.L_x_369:
        /* <DEDUP_REMOVED lines=11> */
.L_x_372:
[----:B------:R-:W-:Y:S05]  /*ce60*/  BSYNC B1 ;  /* 0x0000000000017941 */ /* 0x000fea0003800000 */
.L_x_371:
        /* <DEDUP_REMOVED lines=11> */
.L_x_374:
[----:B------:R-:W-:Y:S05]  /*cf20*/  BSYNC B1 ;  /* 0x0000000000017941 */ /* 0x000fea0003800000 */
.L_x_373:
        /* <DEDUP_REMOVED lines=11> */
.L_x_376:
[----:B------:R-:W-:Y:S05]  /*cfe0*/  BSYNC B1 ;  /* 0x0000000000017941 */ /* 0x000fea0003800000 */
.L_x_375:
        /* <DEDUP_REMOVED lines=11> */
.L_x_378:
[----:B------:R-:W-:Y:S05]  /*d0a0*/  BSYNC B1 ;  /* 0x0000000000017941 */ /* 0x000fea0003800000 */
.L_x_377:
        /* <DEDUP_REMOVED lines=11> */
.L_x_380:
[----:B------:R-:W-:Y:S05]  /*d160*/  BSYNC B1 ;  /* 0x0000000000017941 */ /* 0x000fea0003800000 */
.L_x_379:
        /* <DEDUP_REMOVED lines=11> */
.L_x_382:
[----:B------:R-:W-:Y:S05]  /*d220*/  BSYNC B1 ;  /* 0x0000000000017941 */ /* 0x000fea0003800000 */
.L_x_381:
        /* <DEDUP_REMOVED lines=12> */
.L_x_384:
[----:B------:R-:W-:Y:S05]  /*d2f0*/  BSYNC B1 ;  /* 0x0000000000017941 */ /* 0x000fea0003800000 */
.L_x_383:
        /* <DEDUP_REMOVED lines=12> */
.L_x_386:
[----:B------:R-:W-:Y:S05]  /*d3c0*/  BSYNC B1 ;  /* 0x0000000000017941 */ /* 0x000fea0003800000 */
.L_x_385:
        /* <DEDUP_REMOVED lines=11> */
.L_x_388:
[----:B------:R-:W-:Y:S05]  /*d480*/  BSYNC B1 ;  /* 0x0000000000017941 */ /* 0x000fea0003800000 */
.L_x_387:
        /* <DEDUP_REMOVED lines=11> */
.L_x_390:
[----:B------:R-:W-:Y:S05]  /*d540*/  BSYNC B1 ;  /* 0x0000000000017941 */ /* 0x000fea0003800000 */
.L_x_389:
        /* <DEDUP_REMOVED lines=12> */
.L_x_392:
[----:B------:R-:W-:Y:S05]  /*d610*/  BSYNC B1 ;  /* 0x0000000000017941 */ /* 0x000fea0003800000 */
.L_x_391:
        /* <DEDUP_REMOVED lines=12> */
.L_x_394:
[----:B------:R-:W-:Y:S05]  /*d6e0*/  BSYNC B1 ;  /* 0x0000000000017941 */ /* 0x000fea0003800000 */
.L_x_393:
        /* <DEDUP_REMOVED lines=11> */
.L_x_396:
[----:B------:R-:W-:Y:S05]  /*d7a0*/  BSYNC B1 ;  /* 0x0000000000017941 */ /* 0x000fea0003800000 */
.L_x_395:
        /* <DEDUP_REMOVED lines=11> */
.L_x_398:
[----:B------:R-:W-:Y:S05]  /*d860*/  BSYNC B1 ;  /* 0x0000000000017941 */ /* 0x000fea0003800000 */
.L_x_397:
        /* <DEDUP_REMOVED lines=11> */
.L_x_400:
[----:B------:R-:W-:Y:S05]  /*d920*/  BSYNC B1 ;  /* 0x0000000000017941 */ /* 0x000fea0003800000 */
.L_x_399:
        /* <DEDUP_REMOVED lines=11> */
.L_x_402:
[----:B------:R-:W-:Y:S05]  /*d9e0*/  BSYNC B1 ;  /* 0x0000000000017941 */ /* 0x000fea0003800000 */
.L_x_401:
        /* <DEDUP_REMOVED lines=11> */
.L_x_404:
[----:B------:R-:W-:Y:S05]  /*daa0*/  BSYNC B1 ;  /* 0x0000000000017941 */ /* 0x000fea0003800000 */
.L_x_403:
        /* <DEDUP_REMOVED lines=11> */
.L_x_406:
[----:B------:R-:W-:Y:S05]  /*db60*/  BSYNC B1 ;  /* 0x0000000000017941 */ /* 0x000fea0003800000 */
.L_x_405:
        /* <DEDUP_REMOVED lines=11> */
.L_x_408:
[----:B------:R-:W-:Y:S05]  /*dc20*/  BSYNC B1 ;  /* 0x0000000000017941 */ /* 0x000fea0003800000 */
.L_x_407:
        /* <DEDUP_REMOVED lines=11> */
.L_x_410:
[----:B------:R-:W-:Y:S05]  /*dce0*/  BSYNC B1 ;  /* 0x0000000000017941 */ /* 0x000fea0003800000 */
.L_x_409:
        /* <DEDUP_REMOVED lines=11> */
.L_x_412:
[----:B------:R-:W-:Y:S05]  /*dda0*/  BSYNC B1 ;  /* 0x0000000000017941 */ /* 0x000fea0003800000 */
.L_x_411:
        /* <DEDUP_REMOVED lines=11> */
.L_x_414:
[----:B------:R-:W-:Y:S05]  /*de60*/  BSYNC B1 ;  /* 0x0000000000017941 */ /* 0x000fea0003800000 */
.L_x_413:
        /* <DEDUP_REMOVED lines=12> */
.L_x_416:
[----:B------:R-:W-:Y:S05]  /*df30*/  BSYNC B1 ;  /* 0x0000000000017941 */ /* 0x000fea0003800000 */
.L_x_415:
        /* <DEDUP_REMOVED lines=12> */
.L_x_418:
[----:B------:R-:W-:Y:S05]  /*e000*/  BSYNC B1 ;  /* 0x0000000000017941 */ /* 0x000fea0003800000 */
.L_x_417:
        /* <DEDUP_REMOVED lines=11> */
.L_x_420:
[----:B------:R-:W-:Y:S05]  /*e0c0*/  BSYNC B1 ;  /* 0x0000000000017941 */ /* 0x000fea0003800000 */
.L_x_419:
        /* <DEDUP_REMOVED lines=11> */
.L_x_422:
[----:B------:R-:W-:Y:S05]  /*e180*/  BSYNC B1 ;  /* 0x0000000000017941 */ /* 0x000fea0003800000 */
.L_x_421:
        /* <DEDUP_REMOVED lines=12> */
.L_x_424:
[----:B------:R-:W-:Y:S05]  /*e250*/  BSYNC B1 ;  /* 0x0000000000017941 */ /* 0x000fea0003800000 */
.L_x_423:
        /* <DEDUP_REMOVED lines=12> */
.L_x_426:
[----:B------:R-:W-:Y:S05]  /*e320*/  BSYNC B1 ;  /* 0x0000000000017941 */ /* 0x000fea0003800000 */
.L_x_425:
        /* <DEDUP_REMOVED lines=11> */
.L_x_428:
[----:B------:R-:W-:Y:S05]  /*e3e0*/  BSYNC B1 ;  /* 0x0000000000017941 */ /* 0x000fea0003800000 */
.L_x_427:
        /* <DEDUP_REMOVED lines=11> */
.L_x_430:
[----:B------:R-:W-:Y:S05]  /*e4a0*/  BSYNC B1 ;  /* 0x0000000000017941 */ /* 0x000fea0003800000 */
.L_x_429:
        /* <DEDUP_REMOVED lines=11> */
.L_x_432:
[----:B------:R-:W-:Y:S05]  /*e560*/  BSYNC B1 ;  /* 0x0000000000017941 */ /* 0x000fea0003800000 */
.L_x_431:
        /* <DEDUP_REMOVED lines=11> */
.L_x_434:
[----:B------:R-:W-:Y:S05]  /*e620*/  BSYNC B1 ;  /* 0x0000000000017941 */ /* 0x000fea0003800000 */
.L_x_433:
        /* <DEDUP_REMOVED lines=11> */
.L_x_436:
[----:B------:R-:W-:Y:S05]  /*e6e0*/  BSYNC B1 ;  /* 0x0000000000017941 */ /* 0x000fea0003800000 */
.L_x_435:
        /* <DEDUP_REMOVED lines=11> */
.L_x_438:
[----:B------:R-:W-:Y:S05]  /*e7a0*/  BSYNC B1 ;  /* 0x0000000000017941 */ /* 0x000fea0003800000 */
.L_x_437:
        /* <DEDUP_REMOVED lines=11> */
.L_x_440:
[----:B------:R-:W-:Y:S05]  /*e860*/  BSYNC B1 ;  /* 0x0000000000017941 */ /* 0x000fea0003800000 */
.L_x_439:
        /* <DEDUP_REMOVED lines=11> */
.L_x_442:
[----:B------:R-:W-:Y:S05]  /*e920*/  BSYNC B1 ;  /* 0x0000000000017941 */ /* 0x000fea0003800000 */
.L_x_441:
        /* <DEDUP_REMOVED lines=11> */
.L_x_444:
[----:B------:R-:W-:Y:S05]  /*e9e0*/  BSYNC B1 ;  /* 0x0000000000017941 */ /* 0x000fea0003800000 */
.L_x_443:
        /* <DEDUP_REMOVED lines=11> */
.L_x_446:
[----:B------:R-:W-:Y:S05]  /*eaa0*/  BSYNC B1 ;  /* 0x0000000000017941 */ /* 0x000fea0003800000 */
.L_x_445:
        /* <DEDUP_REMOVED lines=12> */
.L_x_448:
[----:B------:R-:W-:Y:S05]  /*eb70*/  BSYNC B1 ;  /* 0x0000000000017941 */ /* 0x000fea0003800000 */
.L_x_447:
        /* <DEDUP_REMOVED lines=12> */
.L_x_450:
[----:B------:R-:W-:Y:S05]  /*ec40*/  BSYNC B1 ;  /* 0x0000000000017941 */ /* 0x000fea0003800000 */
.L_x_449:
        /* <DEDUP_REMOVED lines=11> */
.L_x_452:
[----:B------:R-:W-:Y:S05]  /*ed00*/  BSYNC B1 ;  /* 0x0000000000017941 */ /* 0x000fea0003800000 */
.L_x_451:
        /* <DEDUP_REMOVED lines=11> */
.L_x_454:
[----:B------:R-:W-:Y:S05]  /*edc0*/  BSYNC B1 ;  /* 0x0000000000017941 */ /* 0x000fea0003800000 */
.L_x_453:
        /* <DEDUP_REMOVED lines=12> */
.L_x_456:
[----:B------:R-:W-:Y:S05]  /*ee90*/  BSYNC B1 ;  /* 0x0000000000017941 */ /* 0x000fea0003800000 */
.L_x_455:
        /* <DEDUP_REMOVED lines=12> */
.L_x_458:
[----:B------:R-:W-:Y:S05]  /*ef60*/  BSYNC B1 ;  /* 0x0000000000017941 */ /* 0x000fea0003800000 */
.L_x_457:
        /* <DEDUP_REMOVED lines=11> */
.L_x_460:
[----:B------:R-:W-:Y:S05]  /*f020*/  BSYNC B1 ;  /* 0x0000000000017941 */ /* 0x000fea0003800000 */
.L_x_459:
        /* <DEDUP_REMOVED lines=11> */
.L_x_462:
[----:B------:R-:W-:Y:S05]  /*f0e0*/  BSYNC B1 ;  /* 0x0000000000017941 */ /* 0x000fea0003800000 */
.L_x_461:
        /* <DEDUP_REMOVED lines=11> */
.L_x_464:
[----:B------:R-:W-:Y:S05]  /*f1a0*/  BSYNC B1 ;  /* 0x0000000000017941 */ /* 0x000fea0003800000 */
.L_x_463:
        /* <DEDUP_REMOVED lines=11> */
.L_x_466:
[----:B------:R-:W-:Y:S05]  /*f260*/  BSYNC B1 ;  /* 0x0000000000017941 */ /* 0x000fea0003800000 */
.L_x_465:
        /* <DEDUP_REMOVED lines=11> */
.L_x_468:
[----:B------:R-:W-:Y:S05]  /*f320*/  BSYNC B1 ;  /* 0x0000000000017941 */ /* 0x000fea0003800000 */
.L_x_467:
        /* <DEDUP_REMOVED lines=11> */
.L_x_470:
[----:B------:R-:W-:Y:S05]  /*f3e0*/  BSYNC B1 ;  /* 0x0000000000017941 */ /* 0x000fea0003800000 */
.L_x_469:
        /* <DEDUP_REMOVED lines=11> */
.L_x_472:
[----:B------:R-:W-:Y:S05]  /*f4a0*/  BSYNC B1 ;  /* 0x0000000000017941 */ /* 0x000fea0003800000 */
.L_x_471:
        /* <DEDUP_REMOVED lines=11> */
.L_x_474:
[----:B------:R-:W-:Y:S05]  /*f560*/  BSYNC B1 ;  /* 0x0000000000017941 */ /* 0x000fea0003800000 */
.L_x_473:
        /* <DEDUP_REMOVED lines=11> */
.L_x_476:
[----:B------:R-:W-:Y:S05]  /*f620*/  BSYNC B1 ;  /* 0x0000000000017941 */ /* 0x000fea0003800000 */
.L_x_475:
        /* <DEDUP_REMOVED lines=11> */
.L_x_478:
[----:B------:R-:W-:Y:S05]  /*f6e0*/  BSYNC B1 ;  /* 0x0000000000017941 */ /* 0x000fea0003800000 */
.L_x_477:
        /* <DEDUP_REMOVED lines=12> */
.L_x_480:
[----:B------:R-:W-:Y:S05]  /*f7b0*/  BSYNC B1 ;  /* 0x0000000000017941 */ /* 0x000fea0003800000 */
.L_x_479:
        /* <DEDUP_REMOVED lines=12> */
.L_x_482:
[----:B------:R-:W-:Y:S05]  /*f880*/  BSYNC B1 ;  /* 0x0000000000017941 */ /* 0x000fea0003800000 */
.L_x_481:
        /* <DEDUP_REMOVED lines=11> */
.L_x_484:
[----:B------:R-:W-:Y:S05]  /*f940*/  BSYNC B1 ;  /* 0x0000000000017941 */ /* 0x000fea0003800000 */
.L_x_483:
        /* <DEDUP_REMOVED lines=11> */
.L_x_486:
[----:B------:R-:W-:Y:S05]  /*fa00*/  BSYNC B1 ;  /* 0x0000000000017941 */ /* 0x000fea0003800000 */
.L_x_485:
        /* <DEDUP_REMOVED lines=12> */
.L_x_488:
[----:B------:R-:W-:Y:S05]  /*fad0*/  BSYNC B1 ;  /* 0x0000000000017941 */ /* 0x000fea0003800000 */
.L_x_487:
        /* <DEDUP_REMOVED lines=12> */
.L_x_490:
[----:B------:R-:W-:Y:S05]  /*fba0*/  BSYNC B1 ;  /* 0x0000000000017941 */ /* 0x000fea0003800000 */
.L_x_489:
[----:B-----5:R-:W-:Y:S01]  /*fbb0*/  HADD2.F32 R3, -RZ, R22.H0_H0 ;  /* 0x20000016ff037230 */ /* 0x020fe20000004100 */
[----:B------:R-:W-:Y:S01]  /*fbc0*/  ISETP.GT.AND P5, PT, R0, 0x8, P1 ;  /* 0x000000080000780c */ /* 0x000fe20000fa4270 */
[----:B------:R-:W-:Y:S01]  /*fbd0*/  ULDC.64 UR4, c[0x0][0x208] ;  /* 0x0000820000047ab9 */ /* 0x000fe20000000a00 */
[----:B------:R-:W-:Y:S02]  /*fbe0*/  BSSY B1, `(.L_x_491) ;  /* 0x0000008000017945 */ /* 0x000fe40003800000 */
[----:B0-2---:R-:W-:-:S04]  /*fbf0*/  FMUL R18, R3, R16 ;  /* 0x0000001003127220 */ /* 0x005fc80000400000 */
[----:B------:R-:W-:-:S05]  /*fc00*/  FFMA R18, R37, R2, R18 ;  /* 0x0000000225127223 */ /* 0x000fca0000000012 */
[----:B------:R-:W-:-:S05]  /*fc10*/  F2FP.F16.F32.PACK_AB R18, RZ, R18 ;  /* 0x00000012ff12723e */ /* 0x000fca00000000ff */
[----:B------:R0:W-:Y:S01]  /*fc20*/  @P4 STG.E.U16 desc[UR4][R4.64+0x1d2], R18 ;  /* 0x0001d21204004986 */ /* 0x0001e2000c101504 */
[----:B------:R-:W-:Y:S05]  /*fc30*/  @!P5 BRA `(.L_x_492) ;  /* 0x000000000008d947 */ /* 0x000fea0003800000 */
[----:B------:R-:W-:Y:S02]  /*fc40*/  ULDC.64 UR4, c[0x0][0x208] ;  /* 0x0000820000047ab9 */ /* 0x000fe40000000a00 */
[----:B------:R2:W5:Y:S03]  /*fc50*/  LDG.E.LTC128B.U16 R22, desc[UR4][R12.64+0x1d0] ;  /* 0x0001d0040c167981 */ /* 0x000566000c1e1520 */
.L_x_492:
[----:B------:R-:W-:Y:S05]  /*fc60*/  BSYNC B1 ;  /* 0x0000000000017941 */ /* 0x000fea0003800000 */
.L_x_491:
        /* <DEDUP_REMOVED lines=11> */
.L_x_494:
[----:B------:R-:W-:Y:S05]  /*fd20*/  BSYNC B1 ;  /* 0x0000000000017941 */ /* 0x000fea0003800000 */
.L_x_493:
        /* <DEDUP_REMOVED lines=11> */
.L_x_496:
[----:B------:R-:W-:Y:S05]  /*fde0*/  BSYNC B1 ;  /* 0x0000000000017941 */ /* 0x000fea0003800000 */
.L_x_495:
        /* <DEDUP_REMOVED lines=11> */
.L_x_498:
[----:B------:R-:W-:Y:S05]  /*fea0*/  BSYNC B1 ;  /* 0x0000000000017941 */ /* 0x000fea0003800000 */
.L_x_497:
        /* <DEDUP_REMOVED lines=11> */
.L_x_500:
[----:B------:R-:W-:Y:S05]  /*ff60*/  BSYNC B1 ;  /* 0x0000000000017941 */ /* 0x000fea0003800000 */
.L_x_499:
        /* <DEDUP_REMOVED lines=11> */
.L_x_502:
[----:B------:R-:W-:Y:S05]  /*10020*/  BSYNC B1 ;  /* 0x0000000000017941 */ /* 0x000fea0003800000 */
.L_x_501:
        /* <DEDUP_REMOVED lines=11> */
.L_x_504:
[----:B------:R-:W-:Y:S05]  /*100e0*/  BSYNC B1 ;  /* 0x0000000000017941 */ /* 0x000fea0003800000 */
.L_x_503:
        /* <DEDUP_REMOVED lines=11> */
.L_x_506:
[----:B------:R-:W-:Y:S05]  /*101a0*/  BSYNC B1 ;  /* 0x0000000000017941 */ /* 0x000fea0003800000 */
.L_x_505:
        /* <DEDUP_REMOVED lines=11> */
.L_x_508:
[----:B------:R-:W-:Y:S05]  /*10260*/  BSYNC B1 ;  /* 0x0000000000017941 */ /* 0x000fea0003800000 */
.L_x_507:
        /* <DEDUP_REMOVED lines=11> */
.L_x_510:
[----:B------:R-:W-:Y:S05]  /*10320*/  BSYNC B1 ;  /* 0x0000000000017941 */ /* 0x000fea0003800000 */
.L_x_509:
[----:B------:R-:W-:Y:S05]  /*10330*/  @!P0 BRA `(.L_x_511) ;  /* 0x0000004000f48947 */ /* 0x000fea0003800000 */
[----:B0----5:R-:W-:Y:S01]  /*10340*/  HADD2.F32 R3, -RZ, R22.H0_H0 ;  /* 0x20000016ff037230 */ /* 0x021fe20000004100 */
[----:B------:R-:W-:-:S04]  /*10350*/  ULDC.64 UR4, c[0x0][0x208] ;  /* 0x0000820000047ab9 */ /* 0x000fc80000000a00 */
[----:B------:R-:W-:-:S04]  /*10360*/  FMUL R0, R3, R16 ;  /* 0x0000001003007220 */ /* 0x000fc80000400000 */
[----:B------:R-:W-:-:S05]  /*10370*/  FFMA R0, R31, R2, R0 ;  /* 0x000000021f007223 */ /* 0x000fca0000000000 */
[----:B------:R-:W-:-:S05]  /*10380*/  F2FP.F16.F32.PACK_AB R0, RZ, R0 ;  /* 0x00000000ff00723e */ /* 0x000fca00000000ff */
[----:B------:R0:W-:Y:S01]  /*10390*/  STG.E.U16 desc[UR4][R20.64+0x1d2], R0 ;  /* 0x0001d20014007986 */ /* 0x0001e2000c101504 */
[----:B------:R-:W-:Y:S05]  /*103a0*/  BRA `(.L_x_511) ;  /* 0x0000004000d87947 */ /* 0x000fea0003800000 */
.L_x_36:
[----:B------:R-:W2:Y:S01]  /*103b0*/  LDL.LU R7, [R1+0x64] ;  /* 0x0000640001077983 */ /* 0x000ea20000300800 */
[----:B------:R-:W-:-:S03]  /*103c0*/  ULDC.64 UR4, c[0x0][0x5c0] ;  /* 0x0001700000047ab9 */ /* 0x000fc60000000a00 */
[----:B------:R-:W3:Y:S04]  /*103d0*/  LDL.LU R10, [R1+0x68] ;  /* 0x00006800010a7983 */ /* 0x000ee80000300800 */
[----:B------:R-:W4:Y:S04]  /*103e0*/  LDL.LU R6, [R1+0x60] ;  /* 0x0000600001067983 */ /* 0x000f280000300800 */
[----:B------:R-:W5:Y:S04]  /*103f0*/  LDL.LU R20, [R1+0x6c] ;  /* 0x00006c0001147983 */ /* 0x000f680000300800 */
[----:B------:R-:W5:Y:S04]  /*10400*/  LDL.LU R19, [R1+0x70] ;  /* 0x0000700001137983 */ /* 0x000f680000300800 */
[----:B------:R-:W5:Y:S04]  /*10410*/  LDL.LU R15, [R1+0x74] ;  /* 0x00007400010f7983 */ /* 0x000f680000300800 */
[----:B------:R-:W5:Y:S04]  /*10420*/  LDL.LU R14, [R1+0x78] ;  /* 0x00007800010e7983 */ /* 0x000f680000300800 */
[----:B------:R-:W5:Y:S04]  /*10430*/  LDL.LU R13, [R1+0x7c] ;  /* 0x00007c00010d7983 */ /* 0x000f680000300800 */
[----:B------:R-:W5:Y:S01]  /*10440*/  LDL.LU R22, [R1+0x40] ;  /* 0x0000400001167983 */ /* 0x000f620000300800 */
[----:B0-----:R-:W-:-:S03]  /*10450*/  LEA R4, P2, R8, UR4, 0x1 ;  /* 0x0000000408047c11 */ /* 0x001fc6000f8408ff */
[----:B------:R-:W5:Y:S01]  /*10460*/  LDL.LU R21, [R1+0x44] ;  /* 0x0000440001157983 */ /* 0x000f620000300800 */
[----:B------:R-:W-:-:S03]  /*10470*/  LEA.HI.X R5, R8, UR5, R18, 0x1, P2 ;  /* 0x0000000508057c11 */ /* 0x000fc600090f0c12 */
[----:B------:R-:W5:Y:S01]  /*10480*/  LDL.LU R11, [R1+0x48] ;  /* 0x00004800010b7983 */ /* 0x000f620000300800 */
[----:B------:R-:W-:Y:S01]  /*10490*/  ISETP.GT.AND P2, PT, R3, 0x1, PT ;  /* 0x000000010300780c */ /* 0x000fe20003f44270 */
[----:B------:R-:W-:Y:S01]  /*104a0*/  ULDC.64 UR14, c[0x0][0x208] ;  /* 0x00008200000e7ab9 */ /* 0x000fe20000000a00 */
[----:B------:R-:W-:Y:S01]  /*104b0*/  USHF.L.U32 UR5, UR8, 0x4, URZ ;  /* 0x0000000408057899 */ /* 0x000fe2000800063f */
[----:B------:R-:W-:Y:S01]  /*104c0*/  ISETP.GT.AND P3, PT, R0, 0x8, P0 ;  /* 0x000000080000780c */ /* 0x000fe20000764270 */
[----:B------:R-:W-:Y:S01]  /*104d0*/  USHF.L.U64.HI UR4, UR8, 0x4, UR9 ;  /* 0x0000000408047899 */ /* 0x000fe20008010209 */
[-C--:B--2---:R-:W-:Y:S01]  /*104e0*/  FMUL R7, R7, R2.reuse ;  /* 0x0000000207077220 */ /* 0x084fe20000400000 */
[----:B---3--:R-:W-:-:S04]  /*104f0*/  FMUL R10, R10, R2 ;  /* 0x000000020a0a7220 */ /* 0x008fc80000400000 */
[----:B------:R-:W-:Y:S01]  /*10500*/  F2FP.F16.F32.PACK_AB R7, RZ, R7 ;  /* 0x00000007ff07723e */ /* 0x000fe200000000ff */
[----:B----4-:R-:W-:Y:S01]  /*10510*/  FMUL R6, R6, R2 ;  /* 0x0000000206067220 */ /* 0x010fe20000400000 */
[----:B------:R-:W-:Y:S01]  /*10520*/  F2FP.F16.F32.PACK_AB R10, RZ, R10 ;  /* 0x0000000aff0a723e */ /* 0x000fe200000000ff */
[----:B-----5:R-:W-:-:S03]  /*10530*/  FMUL R8, R20, R2 ;  /* 0x0000000214087220 */ /* 0x020fc60000400000 */
[----:B------:R-:W-:Y:S01]  /*10540*/  F2FP.F16.F32.PACK_AB R6, RZ, R6 ;  /* 0x00000006ff06723e */ /* 0x000fe200000000ff */
[----:B------:R-:W2:Y:S03]  /*10550*/  LDL.LU R20, [R1+0x4c] ;  /* 0x00004c0001147983 */ /* 0x000ea60000300800 */
[----:B------:R-:W-:Y:S02]  /*10560*/  PRMT R9, R6, 0x7610, R9 ;  /* 0x0000761006097816 */ /* 0x000fe40000000009 */
[----:B------:R-:W-:-:S03]  /*10570*/  F2FP.F16.F32.PACK_AB R6, RZ, R8 ;  /* 0x00000008ff06723e */ /* 0x000fc600000000ff */
[----:B------:R0:W-:Y:S01]  /*10580*/  @P1 STG.E.U16 desc[UR14][R4.64], R9 ;  /* 0x0000000904001986 */ /* 0x0001e2000c10150e */
[----:B------:R-:W-:-:S13]  /*10590*/  ISETP.GT.AND P1, PT, R0, RZ, P2 ;  /* 0x000000ff0000720c */ /* 0x000fda0001724270 */
[----:B------:R1:W-:Y:S01]  /*105a0*/  @P1 STG.E.U16 desc[UR14][R4.64+0x2], R7 ;  /* 0x0000020704001986 */ /* 0x0003e2000c10150e */
[----:B------:R-:W-:-:S04]  /*105b0*/  IADD3 R8, P1, R4, UR5, RZ ;  /* 0x0000000504087c10 */ /* 0x000fc8000ff3e0ff */
[----:B0-----:R-:W-:Y:S02]  /*105c0*/  IADD3.X R9, R5, UR4, RZ, P1, !PT ;  /* 0x0000000405097c10 */ /* 0x001fe40008ffe4ff */
[----:B------:R-:W-:-:S03]  /*105d0*/  ISETP.GT.AND P1, PT, R0, 0x8, P2 ;  /* 0x000000080000780c */ /* 0x000fc60001724270 */
[----:B------:R-:W-:Y:S01]  /*105e0*/  @P3 STG.E.U16 desc[UR14][R8.64], R10 ;  /* 0x0000000a08003986 */ /* 0x000fe2000c10150e */
[----:B------:R-:W-:Y:S01]  /*105f0*/  ISETP.GT.AND P3, PT, R3, 0x8, PT ;  /* 0x000000080300780c */ /* 0x000fe20003f64270 */
[----:B-1----:R-:W-:Y:S02]  /*10600*/  FMUL R7, R19, R2 ;  /* 0x0000000213077220 */ /* 0x002fe40000400000 */
[----:B------:R-:W3:Y:S01]  /*10610*/  LDL.LU R19, [R1+0x50] ;  /* 0x0000500001137983 */ /* 0x000ee20000300800 */
[----:B------:R-:W-:Y:S02]  /*10620*/  ISETP.GT.AND P4, PT, R0, RZ, P3 ;  /* 0x000000ff0000720c */ /* 0x000fe40001f84270 */
[----:B------:R-:W-:-:S03]  /*10630*/  F2FP.F16.F32.PACK_AB R7, RZ, R7 ;  /* 0x00000007ff07723e */ /* 0x000fc600000000ff */
[----:B------:R0:W-:Y:S01]  /*10640*/  @P1 STG.E.U16 desc[UR14][R8.64+0x2], R6 ;  /* 0x0000020608001986 */ /* 0x0001e2000c10150e */
[----:B------:R-:W-:-:S04]  /*10650*/  ISETP.GT.AND P1, PT, R3, 0x9, PT ;  /* 0x000000090300780c */ /* 0x000fc80003f24270 */
[----:B------:R-:W-:-:S03]  /*10660*/  ISETP.GT.AND P5, PT, R0, RZ, P1 ;  /* 0x000000ff0000720c */ /* 0x000fc60000fa4270 */
[----:B------:R1:W-:Y:S01]  /*10670*/  @P4 STG.E.U16 desc[UR14][R4.64+0x10], R7 ;  /* 0x0000100704004986 */ /* 0x0003e2000c10150e */
[----:B0-----:R-:W-:-:S03]  /*10680*/  FMUL R6, R15, R2 ;  /* 0x000000020f067220 */ /* 0x001fc60000400000 */
[----:B------:R-:W4:Y:S02]  /*10690*/  LDL.LU R15, [R1+0x54] ;  /* 0x00005400010f7983 */ /* 0x000f240000300800 */
[----:B------:R-:W-:Y:S01]  /*106a0*/  F2FP.F16.F32.PACK_AB R6, RZ, R6 ;  /* 0x00000006ff06723e */ /* 0x000fe200000000ff */
[-C--:B-1----:R-:W-:Y:S02]  /*106b0*/  FMUL R7, R14, R2.reuse ;  /* 0x000000020e077220 */ /* 0x082fe40000400000 */
[----:B------:R-:W5:Y:S04]  /*106c0*/  LDL.LU R14, [R1+0x58] ;  /* 0x00005800010e7983 */ /* 0x000f680000300800 */
[----:B------:R0:W-:Y:S02]  /*106d0*/  @P5 STG.E.U16 desc[UR14][R4.64+0x12], R6 ;  /* 0x0000120604005986 */ /* 0x0001e4000c10150e */
[----:B0-----:R-:W-:-:S02]  /*106e0*/  FMUL R6, R13, R2 ;  /* 0x000000020d067220 */ /* 0x001fc40000400000 */
[----:B------:R-:W5:Y:S01]  /*106f0*/  LDL.LU R13, [R1+0x5c] ;  /* 0x00005c00010d7983 */ /* 0x000f620000300800 */
[C---:B------:R-:W-:Y:S02]  /*10700*/  ISETP.GT.AND P4, PT, R0.reuse, 0x8, P3 ;  /* 0x000000080000780c */ /* 0x040fe40001f84270 */
[----:B------:R-:W-:Y:S02]  /*10710*/  ISETP.GT.AND P5, PT, R0, 0x8, P1 ;  /* 0x000000080000780c */ /* 0x000fe40000fa4270 */
[----:B------:R-:W-:Y:S02]  /*10720*/  F2FP.F16.F32.PACK_AB R7, RZ, R7 ;  /* 0x00000007ff07723e */ /* 0x000fe400000000ff */
[----:B------:R-:W-:Y:S01]  /*10730*/  F2FP.F16.F32.PACK_AB R6, RZ, R6 ;  /* 0x00000006ff06723e */ /* 0x000fe200000000ff */
[----:B------:R-:W-:Y:S01]  /*10740*/  UIMAD UR7, UR9, 0xf0, URZ ;  /* 0x000000f0090778a4 */ /* 0x000fe2000f8e023f */
[----:B------:R-:W-:-:S05]  /*10750*/  FMUL R10, R22, R2 ;  /* 0x00000002160a7220 */ /* 0x000fca0000400000 */
[----:B------:R-:W-:Y:S01]  /*10760*/  @P4 STG.E.U16 desc[UR14][R8.64+0x10], R7 ;  /* 0x0000100708004986 */ /* 0x000fe2000c10150e */
[----:B------:R-:W-:-:S03]  /*10770*/  ISETP.GT.AND P4, PT, R0, 0x80, P0 ;  /* 0x000000800000780c */ /* 0x000fc60000784270 */
[----:B------:R0:W-:Y:S01]  /*10780*/  @P5 STG.E.U16 desc[UR14][R8.64+0x12], R6 ;  /* 0x0000120608005986 */ /* 0x0001e2000c10150e */
[----:B------:R-:W-:Y:S01]  /*10790*/  F2FP.F16.F32.PACK_AB R10, RZ, R10 ;  /* 0x0000000aff0a723e */ /* 0x000fe200000000ff */
[----:B0-----:R-:W-:-:S04]  /*107a0*/  IMAD.U32 R6, RZ, RZ, UR8 ;  /* 0x00000008ff067e24 */ /* 0x001fc8000f8e00ff */
[----:B------:R-:W-:-:S04]  /*107b0*/  IMAD.WIDE.U32 R6, R6, 0xf0, R8 ;  /* 0x000000f006067825 */ /* 0x000fc800078e0008 */
[----:B------:R-:W-:-:S05]  /*107c0*/  VIADD R7, R7, UR7 ;  /* 0x0000000707077c36 */ /* 0x000fca0008000000 */
[----:B------:R0:W-:Y:S01]  /*107d0*/  @P4 STG.E.U16 desc[UR14][R6.64], R10 ;  /* 0x0000000a06004986 */ /* 0x0001e2000c10150e */
[C---:B------:R-:W-:Y:S01]  /*107e0*/  ISETP.GT.AND P4, PT, R0.reuse, 0x80, P2 ;  /* 0x000000800000780c */ /* 0x040fe20001784270 */
[-C--:B------:R-:W-:Y:S01]  /*107f0*/  FMUL R11, R11, R2.reuse ;  /* 0x000000020b0b7220 */ /* 0x080fe20000400000 */
[----:B------:R-:W-:Y:S01]  /*10800*/  ISETP.GT.AND P0, PT, R0, 0x88, P0 ;  /* 0x000000880000780c */ /* 0x000fe20000704270 */
[----:B0-----:R-:W-:-:S05]  /*10810*/  FMUL R10, R21, R2 ;  /* 0x00000002150a7220 */ /* 0x001fca0000400000 */
[----:B------:R-:W-:Y:S02]  /*10820*/  F2FP.F16.F32.PACK_AB R10, RZ, R10 ;  /* 0x0000000aff0a723e */ /* 0x000fe400000000ff */
[----:B------:R-:W-:-:S03]  /*10830*/  F2FP.F16.F32.PACK_AB R11, RZ, R11 ;  /* 0x0000000bff0b723e */ /* 0x000fc600000000ff */
[----:B------:R0:W-:Y:S01]  /*10840*/  @P4 STG.E.U16 desc[UR14][R6.64+0x2], R10 ;  /* 0x0000020a06004986 */ /* 0x0001e2000c10150e */
[----:B------:R-:W-:Y:S02]  /*10850*/  PRMT R12, R11, 0x7610, R12 ;  /* 0x000076100b0c7816 */ /* 0x000fe4000000000c */
[----:B------:R-:W-:Y:S02]  /*10860*/  ISETP.GT.AND P2, PT, R0, 0x88, P2 ;  /* 0x000000880000780c */ /* 0x000fe40001744270 */
[----:B0-----:R-:W-:-:S04]  /*10870*/  IADD3 R10, P4, R6, UR5, RZ ;  /* 0x00000005060a7c10 */ /* 0x001fc8000ff9e0ff */
[----:B------:R-:W-:-:S05]  /*10880*/  IADD3.X R11, R7, UR4, RZ, P4, !PT ;  /* 0x00000004070b7c10 */ /* 0x000fca000a7fe4ff */
[----:B------:R2:W-:Y:S01]  /*10890*/  @P0 STG.E.U16 desc[UR14][R10.64], R12 ;  /* 0x0000000c0a000986 */ /* 0x0005e2000c10150e */
[C---:B------:R-:W-:Y:S02]  /*108a0*/  ISETP.GT.AND P0, PT, R0.reuse, 0x80, P3 ;  /* 0x000000800000780c */ /* 0x040fe40001f04270 */
[----:B------:R-:W-:Y:S01]  /*108b0*/  ISETP.GT.AND P3, PT, R0, 0x88, P3 ;  /* 0x000000880000780c */ /* 0x000fe20001f64270 */
[----:B--2---:R-:W-:-:S05]  /*108c0*/  FMUL R12, R20, R2 ;  /* 0x00000002140c7220 */ /* 0x004fca0000400000 */
[----:B------:R-:W-:-:S05]  /*108d0*/  F2FP.F16.F32.PACK_AB R12, RZ, R12 ;  /* 0x0000000cff0c723e */ /* 0x000fca00000000ff */
[----:B------:R3:W-:Y:S02]  /*108e0*/  @P2 STG.E.U16 desc[UR14][R10.64+0x2], R12 ;  /* 0x0000020c0a002986 */ /* 0x0007e4000c10150e */
[----:B---3--:R-:W-:-:S05]  /*108f0*/  FMUL R12, R19, R2 ;  /* 0x00000002130c7220 */ /* 0x008fca0000400000 */
[----:B------:R-:W-:-:S05]  /*10900*/  F2FP.F16.F32.PACK_AB R12, RZ, R12 ;  /* 0x0000000cff0c723e */ /* 0x000fca00000000ff */
[----:B------:R4:W-:Y:S01]  /*10910*/  @P0 STG.E.U16 desc[UR14][R6.64+0x10], R12 ;  /* 0x0000100c06000986 */ /* 0x0009e2000c10150e */
[----:B------:R-:W-:Y:S01]  /*10920*/  ISETP.GT.AND P0, PT, R0, 0x80, P1 ;  /* 0x000000800000780c */ /* 0x000fe20000f04270 */
[----:B----4-:R-:W-:-:S05]  /*10930*/  FMUL R12, R15, R2 ;  /* 0x000000020f0c7220 */ /* 0x010fca0000400000 */
[----:B------:R-:W-:-:S07]  /*10940*/  F2FP.F16.F32.PACK_AB R12, RZ, R12 ;  /* 0x0000000cff0c723e */ /* 0x000fce00000000ff */
[----:B------:R5:W-:Y:S02]  /*10950*/  @P0 STG.E.U16 desc[UR14][R6.64+0x12], R12 ;  /* 0x0000120c06000986 */ /* 0x000be4000c10150e */
[----:B-----5:R-:W-:-:S05]  /*10960*/  FMUL R6, R14, R2 ;  /* 0x000000020e067220 */ /* 0x020fca0000400000 */
[----:B------:R-:W-:Y:S01]  /*10970*/  F2FP.F16.F32.PACK_AB R6, RZ, R6 ;  /* 0x00000006ff06723e */ /* 0x000fe200000000ff */
[----:B------:R-:W-:-:S03]  /*10980*/  @P3 IMAD.MOV.U32 R7, RZ, RZ, R11 ;  /* 0x000000ffff073224 */ /* 0x000fc600078e000b */
[----:B------:R-:W-:Y:S01]  /*10990*/  PRMT R12, R6, 0x7610, R12 ;  /* 0x00007610060c7816 */ /* 0x000fe2000000000c */
[----:B------:R-:W-:Y:S01]  /*109a0*/  @P3 IMAD.MOV.U32 R6, RZ, RZ, R10 ;  /* 0x000000ffff063224 */ /* 0x000fe200078e000a */
[----:B------:R-:W-:-:S04]  /*109b0*/  ISETP.GT.AND P1, PT, R0, 0x88, P1 ;  /* 0x000000880000780c */ /* 0x000fc80000f24270 */
[----:B------:R0:W-:Y:S04]  /*109c0*/  @P3 STG.E.U16 desc[UR14][R6.64+0x10], R12 ;  /* 0x0000100c06003986 */ /* 0x0001e8000c10150e */
[----:B0-----:R-:W2:Y:S01]  /*109d0*/  LDL.LU R7, [R1+0x20] ;  /* 0x0000200001077983 */ /* 0x001ea20000300800 */
[----:B------:R-:W-:-:S03]  /*109e0*/  FMUL R6, R13, R2 ;  /* 0x000000020d067220 */ /* 0x000fc60000400000 */
[----:B------:R-:W3:Y:S04]  /*109f0*/  LDL.LU R12, [R1+0x2c] ;  /* 0x00002c00010c7983 */ /* 0x000ee80000300800 */
[----:B------:R-:W4:Y:S04]  /*10a00*/  LDL.LU R235, [R1+0x30] ;  /* 0x0000300001eb7983 */ /* 0x000f280000300800 */
[----:B------:R-:W5:Y:S04]  /*10a10*/  LDL.LU R234, [R1+0x34] ;  /* 0x0000340001ea7983 */ /* 0x000f680000300800 */
[----:B------:R-:W5:Y:S01]  /*10a20*/  LDL.LU R233, [R1+0x38] ;  /* 0x0000380001e97983 */ /* 0x000f620000300800 */
[----:B------:R-:W-:-:S03]  /*10a30*/  F2FP.F16.F32.PACK_AB R6, RZ, R6 ;  /* 0x00000006ff06723e */ /* 0x000fc600000000ff */
[----:B------:R-:W5:Y:S04]  /*10a40*/  LDL.LU R232, [R1+0x3c] ;  /* 0x00003c0001e87983 */ /* 0x000f680000300800 */
[----:B------:R-:W5:Y:S04]  /*10a50*/  LDL.LU R13, [R1] ;  /* 0x00000000010d7983 */ /* 0x000f680000300800 */
[----:B------:R-:W5:Y:S04]  /*10a60*/  LDL.LU R23, [R1+0x4] ;  /* 0x0000040001177983 */ /* 0x000f680000300800 */
[----:B------:R-:W5:Y:S04]  /*10a70*/  LDL.LU R22, [R1+0x8] ;  /* 0x0000080001167983 */ /* 0x000f680000300800 */
[----:B------:R-:W5:Y:S04]  /*10a80*/  LDL.LU R21, [R1+0xc] ;  /* 0x00000c0001157983 */ /* 0x000f680000300800 */
[----:B------:R-:W5:Y:S04]  /*10a90*/  LDL.LU R14, [R1+0x10] ;  /* 0x00001000010e7983 */ /* 0x000f680000300800 */
[----:B------:R-:W5:Y:S04]  /*10aa0*/  LDL.LU R15, [R1+0x14] ;  /* 0x00001400010f7983 */ /* 0x000f680000300800 */
[----:B------:R-:W5:Y:S04]  /*10ab0*/  LDL.LU R19, [R1+0x18] ;  /* 0x0000180001137983 */ /* 0x000f680000300800 */
[----:B------:R-:W5:Y:S04]  /*10ac0*/  LDL.LU R20, [R1+0x1c] ;  /* 0x00001c0001147983 */ /* 0x000f680000300800 */
[----:B------:R0:W-:Y:S04]  /*10ad0*/  @P1 STG.E.U16 desc[UR14][R10.64+0x12], R6 ;  /* 0x000012060a001986 */ /* 0x0001e8000c10150e */
[----:B0-----:R-:W4:Y:S04]  /*10ae0*/  LDL.LU R6, [R1+0x24] ;  /* 0x0000240001067983 */ /* 0x001f280000300800 */
[----:B------:R-:W5:Y:S01]  /*10af0*/  LDL.LU R10, [R1+0x28] ;  /* 0x00002800010a7983 */ /* 0x000f620000300800 */
[----:B------:R-:W-:-:S02]  /*10b00*/  ISETP.GT.AND P2, PT, R3, 0x11, PT ;  /* 0x000000110300780c */ /* 0x000fc40003f44270 */
[----:B------:R-:W-:Y:S02]  /*10b10*/  ISETP.GT.AND P3, PT, R3, 0x10, PT ;  /* 0x000000100300780c */ /* 0x000fe40003f64270 */
[C---:B------:R-:W-:Y:S02]  /*10b20*/  ISETP.GT.AND P1, PT, R0.reuse, RZ, P2 ;  /* 0x000000ff0000720c */ /* 0x040fe40001724270 */
[C---:B------:R-:W-:Y:S02]  /*10b30*/  ISETP.GT.AND P0, PT, R0.reuse, RZ, P3 ;  /* 0x000000ff0000720c */ /* 0x040fe40001f04270 */
[----:B------:R-:W-:Y:S01]  /*10b40*/  ISETP.GT.AND P4, PT, R0, 0x8, P2 ;  /* 0x000000080000780c */ /* 0x000fe20001784270 */
[-C--:B------:R-:W-:Y:S01]  /*10b50*/  FMUL R224, R224, R2.reuse ;  /* 0x00000002e0e07220 */ /* 0x080fe20000400000 */
[-C--:B------:R-:W-:Y:S01]  /*10b60*/  FMUL R225, R225, R2.reuse ;  /* 0x00000002e1e17220 */ /* 0x080fe20000400000 */
[-C--:B------:R-:W-:Y:S01]  /*10b70*/  FMUL R227, R227, R2.reuse ;  /* 0x00000002e3e37220 */ /* 0x080fe20000400000 */
[----:B------:R-:W-:-:S02]  /*10b80*/  FMUL R226, R226, R2 ;  /* 0x00000002e2e27220 */ /* 0x000fc40000400000 */
[----:B------:R-:W-:Y:S02]  /*10b90*/  F2FP.F16.F32.PACK_AB R224, RZ, R224 ;  /* 0x000000e0ffe0723e */ /* 0x000fe400000000ff */
[----:B------:R-:W-:Y:S02]  /*10ba0*/  F2FP.F16.F32.PACK_AB R225, RZ, R225 ;  /* 0x000000e1ffe1723e */ /* 0x000fe400000000ff */
[----:B------:R-:W-:Y:S02]  /*10bb0*/  F2FP.F16.F32.PACK_AB R227, RZ, R227 ;  /* 0x000000e3ffe3723e */ /* 0x000fe400000000ff */
[----:B------:R-:W-:Y:S01]  /*10bc0*/  F2FP.F16.F32.PACK_AB R226, RZ, R226 ;  /* 0x000000e2ffe2723e */ /* 0x000fe200000000ff */
[-C--:B------:R-:W-:Y:S01]  /*10bd0*/  FMUL R228, R228, R2.reuse ;  /* 0x00000002e4e47220 */ /* 0x080fe20000400000 */
[----:B------:R-:W-:-:S04]  /*10be0*/  FMUL R229, R229, R2 ;  /* 0x00000002e5e57220 */ /* 0x000fc80000400000 */
[----:B------:R-:W-:Y:S02]  /*10bf0*/  F2FP.F16.F32.PACK_AB R228, RZ, R228 ;  /* 0x000000e4ffe4723e */ /* 0x000fe400000000ff */
[----:B------:R-:W-:Y:S01]  /*10c00*/  F2FP.F16.F32.PACK_AB R229, RZ, R229 ;  /* 0x000000e5ffe5723e */ /* 0x000fe200000000ff */
[-C--:B------:R-:W-:Y:S01]  /*10c10*/  FMUL R230, R230, R2.reuse ;  /* 0x00000002e6e67220 */ /* 0x080fe20000400000 */
[----:B------:R-:W-:-:S04]  /*10c20*/  FMUL R231, R231, R2 ;  /* 0x00000002e7e77220 */ /* 0x000fc80000400000 */
[----:B------:R-:W-:Y:S02]  /*10c30*/  F2FP.F16.F32.PACK_AB R230, RZ, R230 ;  /* 0x000000e6ffe6723e */ /* 0x000fe400000000ff */
[----:B------:R-:W-:Y:S01]  /*10c40*/  F2FP.F16.F32.PACK_AB R231, RZ, R231 ;  /* 0x000000e7ffe7723e */ /* 0x000fe200000000ff */
[-C--:B------:R-:W-:Y:S01]  /*10c50*/  FMUL R216, R216, R2.reuse ;  /* 0x00000002d8d87220 */ /* 0x080fe20000400000 */
[-C--:B------:R-:W-:Y:S01]  /*10c60*/  FMUL R217, R217, R2.reuse ;  /* 0x00000002d9d97220 */ /* 0x080fe20000400000 */
[----:B------:R-:W-:-:S03]  /*10c70*/  FMUL R218, R218, R2 ;  /* 0x00000002dada7220 */ /* 0x000fc60000400000 */
[----:B------:R-:W-:Y:S02]  /*10c80*/  F2FP.F16.F32.PACK_AB R216, RZ, R216 ;  /* 0x000000d8ffd8723e */ /* 0x000fe400000000ff */
[----:B------:R-:W-:Y:S02]  /*10c90*/  F2FP.F16.F32.PACK_AB R217, RZ, R217 ;  /* 0x000000d9ffd9723e */ /* 0x000fe400000000ff */
[----:B------:R-:W-:Y:S01]  /*10ca0*/  F2FP.F16.F32.PACK_AB R218, RZ, R218 ;  /* 0x000000daffda723e */ /* 0x000fe200000000ff */
[-C--:B------:R-:W-:Y:S01]  /*10cb0*/  FMUL R219, R219, R2.reuse ;  /* 0x00000002dbdb7220 */ /* 0x080fe20000400000 */
[-C--:B------:R-:W-:Y:S01]  /*10cc0*/  FMUL R221, R221, R2.reuse ;  /* 0x00000002dddd7220 */ /* 0x080fe20000400000 */
[-C--:B------:R-:W-:Y:S01]  /*10cd0*/  FMUL R220, R220, R2.reuse ;  /* 0x00000002dcdc7220 */ /* 0x080fe20000400000 */
[-C--:B------:R-:W-:Y:S01]  /*10ce0*/  FMUL R222, R222, R2.reuse ;  /* 0x00000002dede7220 */ /* 0x080fe20000400000 */
[----:B------:R-:W-:Y:S01]  /*10cf0*/  FMUL R223, R223, R2 ;  /* 0x00000002dfdf7220 */ /* 0x000fe20000400000 */
[----:B------:R-:W-:-:S02]  /*10d00*/  F2FP.F16.F32.PACK_AB R219, RZ, R219 ;  /* 0x000000dbffdb723e */ /* 0x000fc400000000ff */
[----:B------:R-:W-:Y:S02]  /*10d10*/  F2FP.F16.F32.PACK_AB R221, RZ, R221 ;  /* 0x000000ddffdd723e */ /* 0x000fe400000000ff */
[----:B------:R-:W-:Y:S02]  /*10d20*/  F2FP.F16.F32.PACK_AB R220, RZ, R220 ;  /* 0x000000dcffdc723e */ /* 0x000fe400000000ff */
[----:B------:R-:W-:Y:S02]  /*10d30*/  F2FP.F16.F32.PACK_AB R222, RZ, R222 ;  /* 0x000000deffde723e */ /* 0x000fe400000000ff */
[----:B------:R-:W-:Y:S01]  /*10d40*/  F2FP.F16.F32.PACK_AB R223, RZ, R223 ;  /* 0x000000dfffdf723e */ /* 0x000fe200000000ff */
[----:B--2---:R-:W-:-:S05]  /*10d50*/  FMUL R7, R7, R2 ;  /* 0x0000000207077220 */ /* 0x004fca0000400000 */
[----:B------:R-:W-:-:S05]  /*10d60*/  F2FP.F16.F32.PACK_AB R7, RZ, R7 ;  /* 0x00000007ff07723e */ /* 0x000fca00000000ff */
[----:B------:R3:W-:Y:S01]  /*10d70*/  @P0 STG.E.U16 desc[UR14][R4.64+0x20], R7 ;  /* 0x0000200704000986 */ /* 0x0007e2000c10150e */
[----:B------:R-:W-:-:S04]  /*10d80*/  ISETP.GT.AND P0, PT, R3, 0x18, PT ;  /* 0x000000180300780c */ /* 0x000fc80003f04270 */
[----:B------:R-:W-:Y:S01]  /*10d90*/  ISETP.GT.AND P5, PT, R0, RZ, P0 ;  /* 0x000000ff0000720c */ /* 0x000fe200007a4270 */
[----:B---3--:R-:W-:-:S05]  /*10da0*/  FMUL R7, R12, R2 ;  /* 0x000000020c077220 */ /* 0x008fca0000400000 */
[----:B------:R-:W-:Y:S01]  /*10db0*/  F2FP.F16.F32.PACK_AB R7, RZ, R7 ;  /* 0x00000007ff07723e */ /* 0x000fe200000000ff */
[----:B----4-:R-:W-:-:S05]  /*10dc0*/  FMUL R6, R6, R2 ;  /* 0x0000000206067220 */ /* 0x010fca0000400000 */
[----:B------:R-:W-:-:S05]  /*10dd0*/  F2FP.F16.F32.PACK_AB R6, RZ, R6 ;  /* 0x00000006ff06723e */ /* 0x000fca00000000ff */
[----:B------:R5:W-:Y:S01]  /*10de0*/  @P1 STG.E.U16 desc[UR14][R4.64+0x22], R6 ;  /* 0x0000220604001986 */ /* 0x000be2000c10150e */
[----:B------:R-:W-:Y:S01]  /*10df0*/  ISETP.GT.AND P1, PT, R0, 0x8, P3 ;  /* 0x000000080000780c */ /* 0x000fe20001f24270 */
[----:B-----5:R-:W-:-:S05]  /*10e00*/  FMUL R6, R10, R2 ;  /* 0x000000020a067220 */ /* 0x020fca0000400000 */
[----:B------:R-:W-:Y:S01]  /*10e10*/  F2FP.F16.F32.PACK_AB R6, RZ, R6 ;  /* 0x00000006ff06723e */ /* 0x000fe200000000ff */
[----:B------:R-:W-:-:S03]  /*10e20*/  FMUL R10, R235, R2 ;  /* 0x00000002eb0a7220 */ /* 0x000fc60000400000 */
[----:B------:R-:W-:Y:S01]  /*10e30*/  PRMT R11, R6, 0x7610, R11 ;  /* 0x00007610060b7816 */ /* 0x000fe2000000000b */
[----:B------:R0:W-:Y:S01]  /*10e40*/  @P4 STG.E.U16 desc[UR14][R8.64+0x22], R7 ;  /* 0x0000220708004986 */ /* 0x0001e2000c10150e */
[----:B------:R-:W-:-:S03]  /*10e50*/  F2FP.F16.F32.PACK_AB R6, RZ, R10 ;  /* 0x0000000aff06723e */ /* 0x000fc600000000ff */
[----:B------:R-:W-:Y:S01]  /*10e60*/  @P1 STG.E.U16 desc[UR14][R8.64+0x20], R11 ;  /* 0x0000200b08001986 */ /* 0x000fe2000c10150e */
[----:B------:R-:W-:-:S04]  /*10e70*/  ISETP.GT.AND P1, PT, R3, 0x19, PT ;  /* 0x000000190300780c */ /* 0x000fc80003f24270 */
[----:B------:R-:W-:Y:S01]  /*10e80*/  ISETP.GT.AND P4, PT, R0, RZ, P1 ;  /* 0x000000ff0000720c */ /* 0x000fe20000f84270 */
[----:B------:R1:W-:Y:S01]  /*10e90*/  @P5 STG.E.U16 desc[UR14][R4.64+0x30], R6 ;  /* 0x0000300604005986 */ /* 0x0003e2000c10150e */
[----:B0-----:R-:W-:Y:S01]  /*10ea0*/  FMUL R7, R234, R2 ;  /* 0x00000002ea077220 */ /* 0x001fe20000400000 */
[----:B------:R-:W-:-:S04]  /*10eb0*/  ISETP.GT.AND P5, PT, R0, 0x8, P0 ;  /* 0x000000080000780c */ /* 0x000fc800007a4270 */
[----:B------:R-:W-:Y:S01]  /*10ec0*/  F2FP.F16.F32.PACK_AB R7, RZ, R7 ;  /* 0x00000007ff07723e */ /* 0x000fe200000000ff */
[----:B-1----:R-:W-:-:S05]  /*10ed0*/  FMUL R6, R233, R2 ;  /* 0x00000002e9067220 */ /* 0x002fca0000400000 */
[----:B------:R-:W-:Y:S01]  /*10ee0*/  @P4 STG.E.U16 desc[UR14][R4.64+0x32], R7 ;  /* 0x0000320704004986 */ /* 0x000fe2000c10150e */
[----:B------:R-:W-:Y:S02]  /*10ef0*/  F2FP.F16.F32.PACK_AB R6, RZ, R6 ;  /* 0x00000006ff06723e */ /* 0x000fe400000000ff */
[----:B------:R-:W-:Y:S02]  /*10f00*/  ISETP.GT.AND P4, PT, R0, 0x8, P1 ;  /* 0x000000080000780c */ /* 0x000fe40000f84270 */
[----:B------:R-:W-:Y:S01]  /*10f10*/  PRMT R10, R6, 0x7610, R10 ;  /* 0x00007610060a7816 */ /* 0x000fe2000000000a */
[----:B------:R-:W-:-:S04]  /*10f20*/  FMUL R6, R232, R2 ;  /* 0x00000002e8067220 */ /* 0x000fc80000400000 */
[----:B------:R0:W-:Y:S01]  /*10f30*/  @P5 STG.E.U16 desc[UR14][R8.64+0x30], R10 ;  /* 0x0000300a08005986 */ /* 0x0001e2000c10150e */
[----:B------:R-:W-:Y:S01]  /*10f40*/  ISETP.GT.AND P5, PT, R0, 0x80, P3 ;  /* 0x000000800000780c */ /* 0x000fe20001fa4270 */
[----:B------:R-:W-:Y:S01]  /*10f50*/  FMUL R13, R13, R2 ;  /* 0x000000020d0d7220 */ /* 0x000fe20000400000 */
[----:B------:R-:W-:Y:S01]  /*10f60*/  F2FP.F16.F32.PACK_AB R6, RZ, R6 ;  /* 0x00000006ff06723e */ /* 0x000fe200000000ff */
[----:B0-----:R-:W-:-:S04]  /*10f70*/  IMAD.U32 R10, RZ, RZ, UR8 ;  /* 0x00000008ff0a7e24 */ /* 0x001fc8000f8e00ff */
[----:B------:R-:W-:Y:S01]  /*10f80*/  IMAD.WIDE.U32 R10, R10, 0xf0, R8 ;  /* 0x000000f00a0a7825 */ /* 0x000fe200078e0008 */
[----:B------:R0:W-:Y:S01]  /*10f90*/  @P4 STG.E.U16 desc[UR14][R8.64+0x32], R6 ;  /* 0x0000320608004986 */ /* 0x0001e2000c10150e */
[----:B------:R-:W-:Y:S02]  /*10fa0*/  F2FP.F16.F32.PACK_AB R13, RZ, R13 ;  /* 0x0000000dff0d723e */ /* 0x000fe400000000ff */
[----:B------:R-:W-:Y:S02]  /*10fb0*/  VIADD R7, R11, UR7 ;  /* 0x000000070b077c36 */ /* 0x000fe40008000000 */
[----:B------:R-:W-:Y:S01]  /*10fc0*/  FMUL R11, R23, R2 ;  /* 0x00000002170b7220 */ /* 0x000fe20000400000 */
[C---:B------:R-:W-:Y:S02]  /*10fd0*/  ISETP.GT.AND P4, PT, R0.reuse, 0x80, P2 ;  /* 0x000000800000780c */ /* 0x040fe40001784270 */
[----:B------:R-:W-:Y:S01]  /*10fe0*/  ISETP.GT.AND P3, PT, R0, 0x88, P3 ;  /* 0x000000880000780c */ /* 0x000fe20001f64270 */
[----:B0-----:R-:W-:-:S02]  /*10ff0*/  IMAD.MOV.U32 R6, RZ, RZ, R10 ;  /* 0x000000ffff067224 */ /* 0x001fc400078e000a */
[----:B------:R-:W-:Y:S01]  /*11000*/  FMUL R12, R22, R2 ;  /* 0x00000002160c7220 */ /* 0x000fe20000400000 */
[----:B------:R-:W-:Y:S02]  /*11010*/  F2FP.F16.F32.PACK_AB R11, RZ, R11 ;  /* 0x0000000bff0b723e */ /* 0x000fe400000000ff */
[----:B------:R0:W-:Y:S01]  /*11020*/  @P5 STG.E.U16 desc[UR14][R6.64+0x20], R13 ;  /* 0x0000200d06005986 */ /* 0x0001e2000c10150e */
[----:B------:R-:W-:Y:S02]  /*11030*/  IADD3 R10, P5, R10, UR5, RZ ;  /* 0x000000050a0a7c10 */ /* 0x000fe4000ffbe0ff */
[----:B------:R-:W-:Y:S02]  /*11040*/  PRMT R18, R11, 0x7610, R18 ;  /* 0x000076100b127816 */ /* 0x000fe40000000012 */
[----:B------:R-:W-:Y:S02]  /*11050*/  F2FP.F16.F32.PACK_AB R12, RZ, R12 ;  /* 0x0000000cff0c723e */ /* 0x000fe400000000ff */
[----:B------:R-:W-:Y:S01]  /*11060*/  IADD3.X R11, R7, UR4, RZ, P5, !PT ;  /* 0x00000004070b7c10 */ /* 0x000fe2000affe4ff */
[----:B------:R1:W-:Y:S01]  /*11070*/  @P4 STG.E.U16 desc[UR14][R6.64+0x22], R18 ;  /* 0x0000221206004986 */ /* 0x0003e2000c10150e */
[----:B------:R-:W-:-:S03]  /*11080*/  ISETP.GT.AND P2, PT, R0, 0x88, P2 ;  /* 0x000000880000780c */ /* 0x000fc60001744270 */
[----:B------:R1:W-:Y:S01]  /*11090*/  @P3 STG.E.U16 desc[UR14][R10.64+0x20], R12 ;  /* 0x0000200c0a003986 */ /* 0x0003e2000c10150e */
[C---:B------:R-:W-:Y:S01]  /*110a0*/  ISETP.GT.AND P3, PT, R0.reuse, 0x80, P1 ;  /* 0x000000800000780c */ /* 0x040fe20000f64270 */
[-C--:B0-----:R-:W-:Y:S01]  /*110b0*/  FMUL R13, R21, R2.reuse ;  /* 0x00000002150d7220 */ /* 0x081fe20000400000 */
[-C--:B------:R-:W-:Y:S01]  /*110c0*/  FMUL R15, R15, R2.reuse ;  /* 0x000000020f0f7220 */ /* 0x080fe20000400000 */
[C---:B------:R-:W-:Y:S02]  /*110d0*/  ISETP.GT.AND P4, PT, R0.reuse, 0x80, P0 ;  /* 0x000000800000780c */ /* 0x040fe40000784270 */
[----:B------:R-:W-:Y:S01]  /*110e0*/  ISETP.GT.AND P0, PT, R0, 0x88, P0 ;  /* 0x000000880000780c */ /* 0x000fe20000704270 */
[-C--:B------:R-:W-:Y:S01]  /*110f0*/  FMUL R14, R14, R2.reuse ;  /* 0x000000020e0e7220 */ /* 0x080fe20000400000 */
[----:B------:R-:W-:Y:S01]  /*11100*/  ISETP.GT.AND P1, PT, R0, 0x88, P1 ;  /* 0x000000880000780c */ /* 0x000fe20000f24270 */
[-C--:B------:R-:W-:Y:S01]  /*11110*/  FMUL R19, R19, R2.reuse ;  /* 0x0000000213137220 */ /* 0x080fe20000400000 */
[----:B------:R-:W-:Y:S01]  /*11120*/  F2FP.F16.F32.PACK_AB R13, RZ, R13 ;  /* 0x0000000dff0d723e */ /* 0x000fe200000000ff */
[----:B------:R-:W-:Y:S01]  /*11130*/  FMUL R20, R20, R2 ;  /* 0x0000000214147220 */ /* 0x000fe20000400000 */
[----:B------:R-:W-:-:S02]  /*11140*/  F2FP.F16.F32.PACK_AB R15, RZ, R15 ;  /* 0x0000000fff0f723e */ /* 0x000fc400000000ff */
[----:B------:R-:W-:Y:S01]  /*11150*/  F2FP.F16.F32.PACK_AB R14, RZ, R14 ;  /* 0x0000000eff0e723e */ /* 0x000fe200000000ff */
[----:B------:R1:W-:Y:S01]  /*11160*/  @P2 STG.E.U16 desc[UR14][R10.64+0x22], R13 ;  /* 0x0000220d0a002986 */ /* 0x0003e2000c10150e */
[----:B------:R-:W-:Y:S02]  /*11170*/  F2FP.F16.F32.PACK_AB R19, RZ, R19 ;  /* 0x00000013ff13723e */ /* 0x000fe400000000ff */
[----:B------:R-:W-:Y:S01]  /*11180*/  F2FP.F16.F32.PACK_AB R20, RZ, R20 ;  /* 0x00000014ff14723e */ /* 0x000fe200000000ff */
[----:B------:R1:W-:Y:S01]  /*11190*/  @P3 STG.E.U16 desc[UR14][R6.64+0x32], R15 ;  /* 0x0000320f06003986 */ /* 0x0003e2000c10150e */
[C---:B------:R-:W-:Y:S02]  /*111a0*/  ISETP.GT.AND P3, PT, R3.reuse, 0x20, PT ;  /* 0x000000200300780c */ /* 0x040fe40003f64270 */
[----:B------:R-:W-:Y:S01]  /*111b0*/  ISETP.GT.AND P2, PT, R3, 0x21, PT ;  /* 0x000000210300780c */ /* 0x000fe20003f44270 */
[----:B------:R1:W-:Y:S03]  /*111c0*/  @P4 STG.E.U16 desc[UR14][R6.64+0x30], R14 ;  /* 0x0000300e06004986 */ /* 0x0003e6000c10150e */
[C---:B------:R-:W-:Y:S01]  /*111d0*/  ISETP.GT.AND P4, PT, R0.reuse, RZ, P2 ;  /* 0x000000ff0000720c */ /* 0x040fe20001784270 */
[----:B------:R1:W-:Y:S01]  /*111e0*/  @P0 STG.E.U16 desc[UR14][R10.64+0x30], R19 ;  /* 0x000030130a000986 */ /* 0x0003e2000c10150e */
[----:B------:R-:W-:-:S03]  /*111f0*/  ISETP.GT.AND P0, PT, R0, RZ, P3 ;  /* 0x000000ff0000720c */ /* 0x000fc60001f04270 */
[----:B------:R1:W-:Y:S01]  /*11200*/  @P1 STG.E.U16 desc[UR14][R10.64+0x32], R20 ;  /* 0x000032140a001986 */ /* 0x0003e2000c10150e */
[C---:B------:R-:W-:Y:S02]  /*11210*/  ISETP.GT.AND P1, PT, R0.reuse, 0x8, P2 ;  /* 0x000000080000780c */ /* 0x040fe40001724270 */
[----:B------:R-:W-:-:S05]  /*11220*/  ISETP.GT.AND P5, PT, R0, 0x8, P3 ;  /* 0x000000080000780c */ /* 0x000fca0001fa4270 */
[----:B------:R1:W-:Y:S04]  /*11230*/  @P4 STG.E.U16 desc[UR14][R4.64+0x42], R225 ;  /* 0x000042e104004986 */ /* 0x0003e8000c10150e */
[----:B------:R1:W-:Y:S01]  /*11240*/  @P0 STG.E.U16 desc[UR14][R4.64+0x40], R224 ;  /* 0x000040e004000986 */ /* 0x0003e2000c10150e */
[----:B------:R-:W-:-:S03]  /*11250*/  ISETP.GT.AND P0, PT, R3, 0x28, PT ;  /* 0x000000280300780c */ /* 0x000fc60003f04270 */
[----:B------:R1:W-:Y:S01]  /*11260*/  @P1 STG.E.U16 desc[UR14][R8.64+0x42], R227 ;  /* 0x000042e308001986 */ /* 0x0003e2000c10150e */
[----:B------:R-:W-:-:S03]  /*11270*/  ISETP.GT.AND P1, PT, R3, 0x29, PT ;  /* 0x000000290300780c */ /* 0x000fc60003f24270 */
[----:B------:R1:W-:Y:S01]  /*11280*/  @P5 STG.E.U16 desc[UR14][R8.64+0x40], R226 ;  /* 0x000040e208005986 */ /* 0x0003e2000c10150e */
[C---:B------:R-:W-:Y:S02]  /*11290*/  ISETP.GT.AND P5, PT, R0.reuse, RZ, P0 ;  /* 0x000000ff0000720c */ /* 0x040fe400007a4270 */
[----:B------:R-:W-:-:S11]  /*112a0*/  ISETP.GT.AND P4, PT, R0, RZ, P1 ;  /* 0x000000ff0000720c */ /* 0x000fd60000f84270 */
[----:B------:R1:W-:Y:S01]  /*112b0*/  @P5 STG.E.U16 desc[UR14][R4.64+0x50], R228 ;  /* 0x000050e404005986 */ /* 0x0003e2000c10150e */
[----:B------:R-:W-:-:S03]  /*112c0*/  ISETP.GT.AND P5, PT, R0, 0x8, P0 ;  /* 0x000000080000780c */ /* 0x000fc600007a4270 */
[----:B------:R1:W-:Y:S01]  /*112d0*/  @P4 STG.E.U16 desc[UR14][R4.64+0x52], R229 ;  /* 0x000052e504004986 */ /* 0x0003e2000c10150e */
[----:B------:R-:W-:-:S09]  /*112e0*/  ISETP.GT.AND P4, PT, R0, 0x8, P1 ;  /* 0x000000080000780c */ /* 0x000fd20000f84270 */
[----:B------:R1:W-:Y:S01]  /*112f0*/  @P5 STG.E.U16 desc[UR14][R8.64+0x50], R230 ;  /* 0x000050e608005986 */ /* 0x0003e2000c10150e */
[----:B------:R-:W-:-:S03]  /*11300*/  ISETP.GT.AND P5, PT, R0, 0x80, P3 ;  /* 0x000000800000780c */ /* 0x000fc60001fa4270 */
[----:B------:R1:W-:Y:S01]  /*11310*/  @P4 STG.E.U16 desc[UR14][R8.64+0x52], R231 ;  /* 0x000052e708004986 */ /* 0x0003e2000c10150e */
[C---:B------:R-:W-:Y:S02]  /*11320*/  ISETP.GT.AND P4, PT, R0.reuse, 0x80, P2 ;  /* 0x000000800000780c */ /* 0x040fe40001784270 */
[C---:B------:R-:W-:Y:S02]  /*11330*/  ISETP.GT.AND P3, PT, R0.reuse, 0x88, P3 ;  /* 0x000000880000780c */ /* 0x040fe40001f64270 */
[----:B------:R-:W-:-:S05]  /*11340*/  ISETP.GT.AND P2, PT, R0, 0x88, P2 ;  /* 0x000000880000780c */ /* 0x000fca0001744270 */
[----:B------:R1:W-:Y:S04]  /*11350*/  @P5 STG.E.U16 desc[UR14][R6.64+0x40], R216 ;  /* 0x000040d806005986 */ /* 0x0003e8000c10150e */
[----:B------:R1:W-:Y:S04]  /*11360*/  @P4 STG.E.U16 desc[UR14][R6.64+0x42], R217 ;  /* 0x000042d906004986 */ /* 0x0003e8000c10150e */
[----:B------:R1:W-:Y:S01]  /*11370*/  @P3 STG.E.U16 desc[UR14][R10.64+0x40], R218 ;  /* 0x000040da0a003986 */ /* 0x0003e2000c10150e */
[C---:B------:R-:W-:Y:S02]  /*11380*/  ISETP.GT.AND P3, PT, R0.reuse, 0x80, P1 ;  /* 0x000000800000780c */ /* 0x040fe40000f64270 */
[----:B------:R-:W-:-:S02]  /*11390*/  ISETP.GT.AND P4, PT, R0, 0x80, P0 ;  /* 0x000000800000780c */ /* 0x000fc40000784270 */
[C---:B------:R-:W-:Y:S02]  /*113a0*/  ISETP.GT.AND P0, PT, R0.reuse, 0x88, P0 ;  /* 0x000000880000780c */ /* 0x040fe40000704270 */
[----:B------:R-:W-:Y:S01]  /*113b0*/  ISETP.GT.AND P1, PT, R0, 0x88, P1 ;  /* 0x000000880000780c */ /* 0x000fe20000f24270 */
[----:B------:R1:W-:Y:S01]  /*113c0*/  @P2 STG.E.U16 desc[UR14][R10.64+0x42], R219 ;  /* 0x000042db0a002986 */ /* 0x0003e2000c10150e */
[----:B------:R-:W-:-:S05]  /*113d0*/  ISETP.GT.AND P2, PT, R3, 0x31, PT ;  /* 0x000000310300780c */ /* 0x000fca0003f44270 */
[----:B------:R1:W-:Y:S01]  /*113e0*/  @P3 STG.E.U16 desc[UR14][R6.64+0x52], R221 ;  /* 0x000052dd06003986 */ /* 0x0003e2000c10150e */
[----:B------:R-:W-:-:S03]  /*113f0*/  ISETP.GT.AND P3, PT, R3, 0x30, PT ;  /* 0x000000300300780c */ /* 0x000fc60003f64270 */
[----:B------:R1:W-:Y:S01]  /*11400*/  @P4 STG.E.U16 desc[UR14][R6.64+0x50], R220 ;  /* 0x000050dc06004986 */ /* 0x0003e2000c10150e */
[----:B------:R-:W-:-:S03]  /*11410*/  ISETP.GT.AND P4, PT, R0, RZ, P2 ;  /* 0x000000ff0000720c */ /* 0x000fc60001784270 */
[----:B------:R1:W-:Y:S01]  /*11420*/  @P0 STG.E.U16 desc[UR14][R10.64+0x50], R222 ;  /* 0x000050de0a000986 */ /* 0x0003e2000c10150e */
[----:B------:R-:W-:-:S03]  /*11430*/  ISETP.GT.AND P0, PT, R0, RZ, P3 ;  /* 0x000000ff0000720c */ /* 0x000fc60001f04270 */
[----:B------:R1:W-:Y:S01]  /*11440*/  @P1 STG.E.U16 desc[UR14][R10.64+0x52], R223 ;  /* 0x000052df0a001986 */ /* 0x0003e2000c10150e */
[----:B------:R-:W-:Y:S01]  /*11450*/  ISETP.GT.AND P1, PT, R0, 0x8, P2 ;  /* 0x000000080000780c */ /* 0x000fe20001724270 */
[-C--:B------:R-:W-:Y:S01]  /*11460*/  FMUL R208, R208, R2.reuse ;  /* 0x00000002d0d07220 */ /* 0x080fe20000400000 */
[-C--:B------:R-:W-:Y:S01]  /*11470*/  FMUL R209, R209, R2.reuse ;  /* 0x00000002d1d17220 */ /* 0x080fe20000400000 */
[-C--:B------:R-:W-:Y:S01]  /*11480*/  FMUL R211, R211, R2.reuse ;  /* 0x00000002d3d37220 */ /* 0x080fe20000400000 */
[----:B------:R-:W-:Y:S01]  /*11490*/  ISETP.GT.AND P5, PT, R0, 0x8, P3 ;  /* 0x000000080000780c */ /* 0x000fe20001fa4270 */
[----:B------:R-:W-:Y:S01]  /*114a0*/  FMUL R210, R210, R2 ;  /* 0x00000002d2d27220 */ /* 0x000fe20000400000 */
[----:B------:R-:W-:Y:S02]  /*114b0*/  F2FP.F16.F32.PACK_AB R208, RZ, R208 ;  /* 0x000000d0ffd0723e */ /* 0x000fe400000000ff */
[----:B------:R-:W-:Y:S02]  /*114c0*/  F2FP.F16.F32.PACK_AB R209, RZ, R209 ;  /* 0x000000d1ffd1723e */ /* 0x000fe400000000ff */
[----:B------:R-:W-:Y:S01]  /*114d0*/  F2FP.F16.F32.PACK_AB R211, RZ, R211 ;  /* 0x000000d3ffd3723e */ /* 0x000fe200000000ff */
[----:B------:R1:W-:Y:S01]  /*114e0*/  @P0 STG.E.U16 desc[UR14][R4.64+0x60], R208 ;  /* 0x000060d004000986 */ /* 0x0003e2000c10150e */
[----:B------:R-:W-:-:S03]  /*114f0*/  F2FP.F16.F32.PACK_AB R210, RZ, R210 ;  /* 0x000000d2ffd2723e */ /* 0x000fc600000000ff */
[----:B------:R1:W-:Y:S01]  /*11500*/  @P4 STG.E.U16 desc[UR14][R4.64+0x62], R209 ;  /* 0x000062d104004986 */ /* 0x0003e2000c10150e */
[----:B------:R-:W-:-:S03]  /*11510*/  ISETP.GT.AND P0, PT, R3, 0x38, PT ;  /* 0x000000380300780c */ /* 0x000fc60003f04270 */
[----:B------:R1:W-:Y:S01]  /*11520*/  @P1 STG.E.U16 desc[UR14][R8.64+0x62], R211 ;  /* 0x000062d308001986 */ /* 0x0003e2000c10150e */
[----:B------:R-:W-:-:S03]  /*11530*/  ISETP.GT.AND P1, PT, R3, 0x39, PT ;  /* 0x000000390300780c */ /* 0x000fc60003f24270 */
[----:B------:R1:W-:Y:S01]  /*11540*/  @P5 STG.E.U16 desc[UR14][R8.64+0x60], R210 ;  /* 0x000060d208005986 */ /* 0x0003e2000c10150e */
[C---:B------:R-:W-:Y:S02]  /*11550*/  ISETP.GT.AND P5, PT, R0.reuse, RZ, P0 ;  /* 0x000000ff0000720c */ /* 0x040fe400007a4270 */
[----:B------:R-:W-:Y:S01]  /*11560*/  ISETP.GT.AND P4, PT, R0, RZ, P1 ;  /* 0x000000ff0000720c */ /* 0x000fe20000f84270 */
[-C--:B------:R-:W-:Y:S01]  /*11570*/  FMUL R212, R212, R2.reuse ;  /* 0x00000002d4d47220 */ /* 0x080fe20000400000 */
[----:B------:R-:W-:-:S04]  /*11580*/  FMUL R213, R213, R2 ;  /* 0x00000002d5d57220 */ /* 0x000fc80000400000 */
[----:B------:R-:W-:Y:S02]  /*11590*/  F2FP.F16.F32.PACK_AB R212, RZ, R212 ;  /* 0x000000d4ffd4723e */ /* 0x000fe400000000ff */
[----:B------:R-:W-:-:S03]  /*115a0*/  F2FP.F16.F32.PACK_AB R213, RZ, R213 ;  /* 0x000000d5ffd5723e */ /* 0x000fc600000000ff */
[----:B------:R1:W-:Y:S01]  /*115b0*/  @P5 STG.E.U16 desc[UR14][R4.64+0x70], R212 ;  /* 0x000070d404005986 */ /* 0x0003e2000c10150e */
[----:B------:R-:W-:-:S03]  /*115c0*/  ISETP.GT.AND P5, PT, R0, 0x8, P0 ;  /* 0x000000080000780c */ /* 0x000fc600007a4270 */
[----:B------:R1:W-:Y:S01]  /*115d0*/  @P4 STG.E.U16 desc[UR14][R4.64+0x72], R213 ;  /* 0x000072d504004986 */ /* 0x0003e2000c10150e */
[----:B------:R-:W-:Y:S01]  /*115e0*/  ISETP.GT.AND P4, PT, R0, 0x8, P1 ;  /* 0x000000080000780c */ /* 0x000fe20000f84270 */
[-C--:B------:R-:W-:Y:S01]  /*115f0*/  FMUL R214, R214, R2.reuse ;  /* 0x00000002d6d67220 */ /* 0x080fe20000400000 */
[----:B------:R-:W-:-:S04]  /*11600*/  FMUL R215, R215, R2 ;  /* 0x00000002d7d77220 */ /* 0x000fc80000400000 */
[----:B------:R-:W-:Y:S02]  /*11610*/  F2FP.F16.F32.PACK_AB R214, RZ, R214 ;  /* 0x000000d6ffd6723e */ /* 0x000fe400000000ff */
[----:B------:R-:W-:-:S03]  /*11620*/  F2FP.F16.F32.PACK_AB R215, RZ, R215 ;  /* 0x000000d7ffd7723e */ /* 0x000fc600000000ff */
[----:B------:R1:W-:Y:S01]  /*11630*/  @P5 STG.E.U16 desc[UR14][R8.64+0x70], R214 ;  /* 0x000070d608005986 */ /* 0x0003e2000c10150e */
[----:B------:R-:W-:-:S03]  /*11640*/  ISETP.GT.AND P5, PT, R0, 0x80, P3 ;  /* 0x000000800000780c */ /* 0x000fc60001fa4270 */
[----:B------:R1:W-:Y:S01]  /*11650*/  @P4 STG.E.U16 desc[UR14][R8.64+0x72], R215 ;  /* 0x000072d708004986 */ /* 0x0003e2000c10150e */
[C---:B------:R-:W-:Y:S02]  /*11660*/  ISETP.GT.AND P4, PT, R0.reuse, 0x80, P2 ;  /* 0x000000800000780c */ /* 0x040fe40001784270 */
[----:B------:R-:W-:Y:S01]  /*11670*/  ISETP.GT.AND P3, PT, R0, 0x88, P3 ;  /* 0x000000880000780c */ /* 0x000fe20001f64270 */
[-C--:B------:R-:W-:Y:S01]  /*11680*/  FMUL R200, R200, R2.reuse ;  /* 0x00000002c8c87220 */ /* 0x080fe20000400000 */
[-C--:B------:R-:W-:Y:S01]  /*11690*/  FMUL R201, R201, R2.reuse ;  /* 0x00000002c9c97220 */ /* 0x080fe20000400000 */
[----:B------:R-:W-:-:S03]  /*116a0*/  FMUL R202, R202, R2 ;  /* 0x00000002caca7220 */ /* 0x000fc60000400000 */
[----:B------:R-:W-:Y:S02]  /*116b0*/  F2FP.F16.F32.PACK_AB R200, RZ, R200 ;  /* 0x000000c8ffc8723e */ /* 0x000fe400000000ff */
[----:B------:R-:W-:Y:S02]  /*116c0*/  F2FP.F16.F32.PACK_AB R201, RZ, R201 ;  /* 0x000000c9ffc9723e */ /* 0x000fe400000000ff */
[----:B------:R-:W-:Y:S01]  /*116d0*/  F2FP.F16.F32.PACK_AB R202, RZ, R202 ;  /* 0x000000caffca723e */ /* 0x000fe200000000ff */
[----:B------:R1:W-:Y:S01]  /*116e0*/  @P5 STG.E.U16 desc[UR14][R6.64+0x60], R200 ;  /* 0x000060c806005986 */ /* 0x0003e2000c10150e */
[----:B------:R-:W-:-:S03]  /*116f0*/  ISETP.GT.AND P2, PT, R0, 0x88, P2 ;  /* 0x000000880000780c */ /* 0x000fc60001744270 */
[----:B------:R1:W-:Y:S01]  /*11700*/  @P4 STG.E.U16 desc[UR14][R6.64+0x62], R201 ;  /* 0x000062c906004986 */ /* 0x0003e2000c10150e */
[----:B------:R-:W-:-:S03]  /*11710*/  FMUL R203, R203, R2 ;  /* 0x00000002cbcb7220 */ /* 0x000fc60000400000 */
[----:B------:R1:W-:Y:S01]  /*11720*/  @P3 STG.E.U16 desc[UR14][R10.64+0x60], R202 ;  /* 0x000060ca0a003986 */ /* 0x0003e2000c10150e */
[C---:B------:R-:W-:Y:S01]  /*11730*/  ISETP.GT.AND P3, PT, R0.reuse, 0x80, P1 ;  /* 0x000000800000780c */ /* 0x040fe20000f64270 */
        /* <DEDUP_REMOVED lines=643> */
[----:B------:R-:W-:-:S02]  /*13f70*/  F2FP.F16.F32.PACK_AB R51, RZ, R51 ;  /* 0x00000033ff33723e */ /* 0x000fc400000000ff */
[C---:B------:R-:W-:Y:S01]  /*13f80*/  ISETP.GT.AND P0, PT, R3.reuse, 0xd8, PT ;  /* 0x000000d80300780c */ /* 0x040fe20003f04270 */
[----:B------:R1:W-:Y:S04]  /*13f90*/  @P4 STG.E.U16 desc[UR14][R4.64+0x1a2], R49 ;  /* 0x0001a23104004986 */ /* 0x0003e8000c10150e */
[----:B------:R1:W-:Y:S01]  /*13fa0*/  @P1 STG.E.U16 desc[UR14][R8.64+0x1a0], R50 ;  /* 0x0001a03208001986 */ /* 0x0003e2000c10150e */
[----:B------:R-:W-:Y:S02]  /*13fb0*/  ISETP.GT.AND P1, PT, R3, 0xd9, PT ;  /* 0x000000d90300780c */ /* 0x000fe40003f24270 */
[C---:B------:R-:W-:Y:S01]  /*13fc0*/  ISETP.GT.AND P4, PT, R0.reuse, RZ, P0 ;  /* 0x000000ff0000720c */ /* 0x040fe20000784270 */
[----:B------:R1:W-:Y:S01]  /*13fd0*/  @P5 STG.E.U16 desc[UR14][R8.64+0x1a2], R51 ;  /* 0x0001a23308005986 */ /* 0x0003e2000c10150e */
        /* <DEDUP_REMOVED lines=32> */
[C---:B------:R-:W-:Y:S02]  /*141e0*/  ISETP.GT.AND P0, PT, R0.reuse, 0x88, P0 ;  /* 0x000000880000780c */ /* 0x040fe40000704270 */
[----:B------:R-:W-:Y:S01]  /*141f0*/  ISETP.GT.AND P1, PT, R0, 0x88, P1 ;  /* 0x000000880000780c */ /* 0x000fe20000f24270 */
[-C--:B------:R-:W-:Y:S01]  /*14200*/  FMUL R44, R44, R2.reuse ;  /* 0x000000022c2c7220 */ /* 0x080fe20000400000 */
[-C--:B------:R-:W-:Y:S01]  /*14210*/  FMUL R46, R46, R2.reuse ;  /* 0x000000022e2e7220 */ /* 0x080fe20000400000 */
[----:B------:R-:W-:Y:S01]  /*14220*/  FMUL R47, R47, R2 ;  /* 0x000000022f2f7220 */ /* 0x000fe20000400000 */
[----:B------:R-:W-:-:S02]  /*14230*/  F2FP.F16.F32.PACK_AB R43, RZ, R43 ;  /* 0x0000002bff2b723e */ /* 0x000fc400000000ff */
[----:B------:R-:W-:Y:S02]  /*14240*/  F2FP.F16.F32.PACK_AB R45, RZ, R45 ;  /* 0x0000002dff2d723e */ /* 0x000fe400000000ff */
[----:B------:R-:W-:Y:S01]  /*14250*/  F2FP.F16.F32.PACK_AB R44, RZ, R44 ;  /* 0x0000002cff2c723e */ /* 0x000fe200000000ff */
[----:B------:R1:W-:Y:S01]  /*14260*/  @P2 STG.E.U16 desc[UR14][R10.64+0x1a2], R43 ;  /* 0x0001a22b0a002986 */ /* 0x0003e2000c10150e */
[----:B------:R-:W-:Y:S02]  /*14270*/  F2FP.F16.F32.PACK_AB R46, RZ, R46 ;  /* 0x0000002eff2e723e */ /* 0x000fe400000000ff */
[----:B------:R-:W-:Y:S01]  /*14280*/  F2FP.F16.F32.PACK_AB R47, RZ, R47 ;  /* 0x0000002fff2f723e */ /* 0x000fe200000000ff */
[----:B------:R1:W-:Y:S01]  /*14290*/  @P3 STG.E.U16 desc[UR14][R6.64+0x1b2], R45 ;  /* 0x0001b22d06003986 */ /* 0x0003e2000c10150e */
[C---:B------:R-:W-:Y:S02]  /*142a0*/  ISETP.GT.AND P2, PT, R3.reuse, 0xe0, PT ;  /* 0x000000e00300780c */ /* 0x040fe40003f44270 */
[----:B------:R-:W-:Y:S01]  /*142b0*/  ISETP.GT.AND P3, PT, R3, 0xe1, PT ;  /* 0x000000e10300780c */ /* 0x000fe20003f64270 */
[----:B------:R1:W-:Y:S04]  /*142c0*/  @P4 STG.E.U16 desc[UR14][R6.64+0x1b0], R44 ;  /* 0x0001b02c06004986 */ /* 0x0003e8000c10150e */
[----:B------:R1:W-:Y:S01]  /*142d0*/  @P0 STG.E.U16 desc[UR14][R10.64+0x1b0], R46 ;  /* 0x0001b02e0a000986 */ /* 0x0003e2000c10150e */
[----:B------:R-:W-:-:S03]  /*142e0*/  ISETP.GT.AND P0, PT, R0, RZ, P2 ;  /* 0x000000ff0000720c */ /* 0x000fc60001704270 */
[----:B------:R1:W-:Y:S01]  /*142f0*/  @P1 STG.E.U16 desc[UR14][R10.64+0x1b2], R47 ;  /* 0x0001b22f0a001986 */ /* 0x0003e2000c10150e */
[----:B------:R-:W-:Y:S01]  /*14300*/  ISETP.GT.AND P1, PT, R0, RZ, P3 ;  /* 0x000000ff0000720c */ /* 0x000fe20001f24270 */
[-C--:B------:R-:W-:Y:S01]  /*14310*/  FMUL R32, R32, R2.reuse ;  /* 0x0000000220207220 */ /* 0x080fe20000400000 */
[-C--:B------:R-:W-:Y:S01]  /*14320*/  FMUL R33, R33, R2.reuse ;  /* 0x0000000221217220 */ /* 0x080fe20000400000 */
[C---:B------:R-:W-:Y:S02]  /*14330*/  ISETP.GT.AND P4, PT, R0.reuse, 0x8, P2 ;  /* 0x000000080000780c */ /* 0x040fe40001784270 */
[----:B------:R-:W-:Y:S01]  /*14340*/  ISETP.GT.AND P5, PT, R0, 0x8, P3 ;  /* 0x000000080000780c */ /* 0x000fe20001fa4270 */
[-C--:B------:R-:W-:Y:S01]  /*14350*/  FMUL R34, R34, R2.reuse ;  /* 0x0000000222227220 */ /* 0x080fe20000400000 */
[----:B------:R-:W-:Y:S01]  /*14360*/  FMUL R35, R35, R2 ;  /* 0x0000000223237220 */ /* 0x000fe20000400000 */
[----:B------:R-:W-:Y:S02]  /*14370*/  F2FP.F16.F32.PACK_AB R32, RZ, R32 ;  /* 0x00000020ff20723e */ /* 0x000fe400000000ff */
[----:B------:R-:W-:-:S02]  /*14380*/  F2FP.F16.F32.PACK_AB R33, RZ, R33 ;  /* 0x00000021ff21723e */ /* 0x000fc400000000ff */
[----:B------:R-:W-:Y:S01]  /*14390*/  F2FP.F16.F32.PACK_AB R34, RZ, R34 ;  /* 0x00000022ff22723e */ /* 0x000fe200000000ff */
[----:B------:R1:W-:Y:S01]  /*143a0*/  @P0 STG.E.U16 desc[UR14][R4.64+0x1c0], R32 ;  /* 0x0001c02004000986 */ /* 0x0003e2000c10150e */
[----:B------:R-:W-:Y:S02]  /*143b0*/  F2FP.F16.F32.PACK_AB R35, RZ, R35 ;  /* 0x00000023ff23723e */ /* 0x000fe400000000ff */
[C---:B------:R-:W-:Y:S01]  /*143c0*/  ISETP.GT.AND P0, PT, R3.reuse, 0xe9, PT ;  /* 0x000000e90300780c */ /* 0x040fe20003f04270 */
[----:B------:R1:W-:Y:S01]  /*143d0*/  @P1 STG.E.U16 desc[UR14][R4.64+0x1c2], R33 ;  /* 0x0001c22104001986 */ /* 0x0003e2000c10150e */
[----:B------:R-:W-:-:S03]  /*143e0*/  ISETP.GT.AND P1, PT, R3, 0xe8, PT ;  /* 0x000000e80300780c */ /* 0x000fc60003f24270 */
[----:B------:R1:W-:Y:S01]  /*143f0*/  @P4 STG.E.U16 desc[UR14][R8.64+0x1c0], R34 ;  /* 0x0001c02208004986 */ /* 0x0003e2000c10150e */
[----:B------:R-:W-:-:S03]  /*14400*/  ISETP.GT.AND P4, PT, R0, RZ, P0 ;  /* 0x000000ff0000720c */ /* 0x000fc60000784270 */
[----:B------:R1:W-:Y:S01]  /*14410*/  @P5 STG.E.U16 desc[UR14][R8.64+0x1c2], R35 ;  /* 0x0001c22308005986 */ /* 0x0003e2000c10150e */
[----:B------:R-:W-:Y:S01]  /*14420*/  ISETP.GT.AND P5, PT, R0, RZ, P1 ;  /* 0x000000ff0000720c */ /* 0x000fe20000fa4270 */
[-C--:B------:R-:W-:Y:S01]  /*14430*/  FMUL R36, R36, R2.reuse ;  /* 0x0000000224247220 */ /* 0x080fe20000400000 */
[----:B------:R-:W-:-:S04]  /*14440*/  FMUL R37, R37, R2 ;  /* 0x0000000225257220 */ /* 0x000fc80000400000 */
[----:B------:R-:W-:Y:S02]  /*14450*/  F2FP.F16.F32.PACK_AB R36, RZ, R36 ;  /* 0x00000024ff24723e */ /* 0x000fe400000000ff */
[----:B------:R-:W-:Y:S01]  /*14460*/  F2FP.F16.F32.PACK_AB R37, RZ, R37 ;  /* 0x00000025ff25723e */ /* 0x000fe200000000ff */
[----:B------:R-:W-:-:S04]  /*14470*/  FMUL R38, R38, R2 ;  /* 0x0000000226267220 */ /* 0x000fc80000400000 */
[----:B------:R1:W-:Y:S01]  /*14480*/  @P5 STG.E.U16 desc[UR14][R4.64+0x1d0], R36 ;  /* 0x0001d02404005986 */ /* 0x0003e2000c10150e */
[----:B------:R-:W-:-:S03]  /*14490*/  ISETP.GT.AND P5, PT, R0, 0x8, P1 ;  /* 0x000000080000780c */ /* 0x000fc60000fa4270 */
[----:B------:R1:W-:Y:S01]  /*144a0*/  @P4 STG.E.U16 desc[UR14][R4.64+0x1d2], R37 ;  /* 0x0001d22504004986 */ /* 0x0003e2000c10150e */
[----:B------:R-:W-:Y:S01]  /*144b0*/  ISETP.GT.AND P4, PT, R0, 0x8, P0 ;  /* 0x000000080000780c */ /* 0x000fe20000784270 */
[----:B------:R-:W-:Y:S01]  /*144c0*/  FMUL R39, R39, R2 ;  /* 0x0000000227277220 */ /* 0x000fe20000400000 */
[----:B------:R-:W-:-:S04]  /*144d0*/  F2FP.F16.F32.PACK_AB R38, RZ, R38 ;  /* 0x00000026ff26723e */ /* 0x000fc800000000ff */
        /* <DEDUP_REMOVED lines=8> */
[----:B------:R-:W-:Y:S02]  /*14560*/  F2FP.F16.F32.PACK_AB R25, RZ, R25 ;  /* 0x00000019ff19723e */ /* 0x000fe400000000ff */
[C---:B------:R-:W-:Y:S02]  /*14570*/  ISETP.GT.AND P2, PT, R0.reuse, 0x88, P2 ;  /* 0x000000880000780c */ /* 0x040fe40001744270 */
[C---:B------:R-:W-:Y:S01]  /*14580*/  ISETP.GT.AND P3, PT, R0.reuse, 0x88, P3 ;  /* 0x000000880000780c */ /* 0x040fe20001f64270 */
[----:B------:R1:W-:Y:S01]  /*14590*/  @P4 STG.E.U16 desc[UR14][R6.64+0x1c0], R24 ;  /* 0x0001c01806004986 */ /* 0x0003e2000c10150e */
[----:B------:R-:W-:-:S03]  /*145a0*/  ISETP.GT.AND P4, PT, R0, 0x80, P0 ;  /* 0x000000800000780c */ /* 0x000fc60000784270 */
[----:B------:R1:W-:Y:S01]  /*145b0*/  @P5 STG.E.U16 desc[UR14][R6.64+0x1c2], R25 ;  /* 0x0001c21906005986 */ /* 0x0003e2000c10150e */
[----:B------:R-:W-:Y:S01]  /*145c0*/  ISETP.GT.AND P5, PT, R0, 0x80, P1 ;  /* 0x000000800000780c */ /* 0x000fe20000fa4270 */
[-C--:B------:R-:W-:Y:S01]  /*145d0*/  FMUL R26, R26, R2.reuse ;  /* 0x000000021a1a7220 */ /* 0x080fe20000400000 */
[C---:B------:R-:W-:Y:S01]  /*145e0*/  ISETP.GT.AND P1, PT, R0.reuse, 0x88, P1 ;  /* 0x000000880000780c */ /* 0x040fe20000f24270 */
[-C--:B------:R-:W-:Y:S01]  /*145f0*/  FMUL R27, R27, R2.reuse ;  /* 0x000000021b1b7220 */ /* 0x080fe20000400000 */
[----:B------:R-:W-:Y:S01]  /*14600*/  ISETP.GT.AND P0, PT, R0, 0x88, P0 ;  /* 0x000000880000780c */ /* 0x000fe20000704270 */
        /* <DEDUP_REMOVED lines=8> */
[----:B------:R-:W-:Y:S02]  /*14690*/  F2FP.F16.F32.PACK_AB R30, RZ, R30 ;  /* 0x0000001eff1e723e */ /* 0x000fe400000000ff */
[----:B------:R-:W-:Y:S01]  /*146a0*/  F2FP.F16.F32.PACK_AB R31, RZ, R31 ;  /* 0x0000001fff1f723e */ /* 0x000fe200000000ff */
[----:B------:R1:W-:Y:S04]  /*146b0*/  @P2 STG.E.U16 desc[UR14][R10.64+0x1c0], R26 ;  /* 0x0001c01a0a002986 */ /* 0x0003e8000c10150e */
[----:B------:R1:W-:Y:S04]  /*146c0*/  @P3 STG.E.U16 desc[UR14][R10.64+0x1c2], R27 ;  /* 0x0001c21b0a003986 */ /* 0x0003e8000c10150e */
[----:B------:R1:W-:Y:S04]  /*146d0*/  @P5 STG.E.U16 desc[UR14][R6.64+0x1d0], R28 ;  /* 0x0001d01c06005986 */ /* 0x0003e8000c10150e */
[----:B------:R1:W-:Y:S04]  /*146e0*/  @P4 STG.E.U16 desc[UR14][R6.64+0x1d2], R29 ;  /* 0x0001d21d06004986 */ /* 0x0003e8000c10150e */
[----:B------:R1:W-:Y:S04]  /*146f0*/  @P1 STG.E.U16 desc[UR14][R10.64+0x1d0], R30 ;  /* 0x0001d01e0a001986 */ /* 0x0003e8000c10150e */
[----:B------:R1:W-:Y:S02]  /*14700*/  @P0 STG.E.U16 desc[UR14][R10.64+0x1d2], R31 ;  /* 0x0001d21f0a000986 */ /* 0x0003e4000c10150e */
.L_x_511:
[----:B------:R-:W-:Y:S05]  /*14710*/  BSYNC B0 ;  /* 0x0000000000007941 */ /* 0x000fea0003800000 */
.L_x_35:
[----:B-1----:R-:W2:Y:S04]  /*14720*/  LDL.LU R5, [R1+0xa0] ;  /* 0x0000a00001057983 */ /* 0x002ea80000300800 */
[----:B0-----:R-:W2:Y:S01]  /*14730*/  LDL.LU R4, [R1+0xa4] ;  /* 0x0000a40001047983 */ /* 0x001ea20000300800 */
[----:B------:R-:W-:Y:S01]  /*14740*/  ULDC UR4, c[0x0][0xc] ;  /* 0x0000030000047ab9 */ /* 0x000fe20000000800 */
[----:B------:R-:W-:Y:S01]  /*14750*/  ULDC UR5, c[0x0][0x10] ;  /* 0x0000040000057ab9 */ /* 0x000fe20000000800 */
[----:B------:R-:W2:Y:S01]  /*14760*/  LDC R3, c[0x0][0x14] ;  /* 0x00000500ff037b82 */ /* 0x000ea20000000800 */
[----:B------:R-:W-:Y:S01]  /*14770*/  UIMAD.WIDE.U32 UR4, UR4, UR5, URZ ;  /* 0x00000005040472a5 */ /* 0x000fe2000f8e003f */
[----:B------:R-:W-:-:S05]  /*14780*/  PRMT R0, RZ, 0x7610, R0 ;  /* 0x00007610ff007816 */ /* 0x000fca0000000000 */
[----:B--2---:R-:W-:-:S04]  /*14790*/  IMAD.WIDE.U32 R4, R3, UR4, R4 ;  /* 0x0000000403047c25 */ /* 0x004fc8000f8e0004 */
[----:B------:R-:W-:Y:S01]  /*147a0*/  IMAD R3, R3, UR5, RZ ;  /* 0x0000000503037c24 */ /* 0x000fe2000f8e02ff */
[----:B------:R-:W-:Y:S01]  /*147b0*/  ULDC.64 UR4, c[0x0][0x650] ;  /* 0x0001940000047ab9 */ /* 0x000fe20000000a00 */
[----:B------:R-:W-:Y:S01]  /*147c0*/  IMAD.MOV.U32 R23, RZ, RZ, R4 ;  /* 0x000000ffff177224 */ /* 0x000fe200078e0004 */
[----:B------:R-:W-:Y:S01]  /*147d0*/  ISETP.GE.U32.AND P0, PT, R4, UR4, PT ;  /* 0x0000000404007c0c */ /* 0x000fe2000bf06070 */
[----:B------:R-:W-:Y:S01]  /*147e0*/  IMAD.IADD R26, R5, 0x1, R3 ;  /* 0x00000001051a7824 */ /* 0x000fe200078e0203 */
[----:B------:R-:W-:Y:S02]  /*147f0*/  UMOV UR4, 0xffffffff ;  /* 0xffffffff00047882 */ /* 0x000fe40000000000 */
[----:B------:R-:W-:Y:S02]  /*14800*/  IMAD.U32 R3, RZ, RZ, UR4 ;  /* 0x00000004ff037e24 */ /* 0x000fe4000f8e00ff */
[----:B------:R0:W-:Y:S01]  /*14810*/  STL [R1+0xa0], R26 ;  /* 0x0000a01a01007387 */ /* 0x0001e20000100800 */
[----:B------:R-:W-:Y:S01]  /*14820*/  ISETP.GE.U32.AND.EX P0, PT, R26, UR5, PT, P0 ;  /* 0x000000051a007c0c */ /* 0x000fe2000bf06100 */
[----:B------:R-:W-:-:S02]  /*14830*/  UMOV UR5, 0xffffffff ;  /* 0xffffffff00057882 */ /* 0x000fc40000000000 */
[----:B------:R0:W-:Y:S01]  /*14840*/  STL [R1+0xa4], R23 ;  /* 0x0000a41701007387 */ /* 0x0001e20000100800 */
[----:B------:R-:W-:-:S03]  /*14850*/  IMAD.U32 R18, RZ, RZ, UR5 ;  /* 0x00000005ff127e24 */ /* 0x000fc6000f8e00ff */
[----:B------:R0:W-:Y:S06]  /*14860*/  STL [R1+0x9c], R3 ;  /* 0x00009c0301007387 */ /* 0x0001ec0000100800 */
[----:B------:R-:W-:Y:S05]  /*14870*/  @P0 BRA `(.L_x_512) ;  /* 0x0000000400840947 */ /* 0x000fea0003800000 */
[----:B------:R-:W1:Y:S01]  /*14880*/  S2R R18, SR_CTAID.X ;  /* 0x0000000000127919 */ /* 0x000e620000002500 */
[----:B------:R-:W2:Y:S01]  /*14890*/  LDC.64 R10, c[0x0][0x628] ;  /* 0x00018a00ff0a7b82 */ /* 0x000ea20000000a00 */
[----:B------:R-:W-:Y:S01]  /*148a0*/  ULDC UR4, c[0x0][0x150] ;  /* 0x0000540000047ab9 */ /* 0x000fe20000000800 */
[----:B------:R-:W-:Y:S01]  /*148b0*/  IMAD.MOV.U32 R8, RZ, RZ, R23 ;  /* 0x000000ffff087224 */ /* 0x000fe200078e0017 */
[----:B------:R-:W0:Y:S01]  /*148c0*/  S2R R20, SR_CTAID.Y ;  /* 0x0000000000147919 */ /* 0x000e220000002600 */
[----:B------:R-:W-:-:S04]  /*148d0*/  IMAD.MOV.U32 R9, RZ, RZ, R26 ;  /* 0x000000ffff097224 */ /* 0x000fc800078e001a */
[----:B------:R-:W0:Y:S08]  /*148e0*/  LDC R21, c[0x0][0x144] ;  /* 0x00005100ff157b82 */ /* 0x000e300000000800 */
[----:B------:R-:W0:Y:S08]  /*148f0*/  LDC R12, c[0x0][0x630] ;  /* 0x00018c00ff0c7b82 */ /* 0x000e300000000800 */
[----:B------:R-:W0:Y:S01]  /*14900*/  LDC.64 R14, c[0x0][0x620] ;  /* 0x00018800ff0e7b82 */ /* 0x000e220000000a00 */
[----:B--2---:R-:W-:-:S04]  /*14910*/  ISETP.NE.U32.AND P0, PT, R10, RZ, PT ;  /* 0x000000ff0a00720c */ /* 0x004fc80003f05070 */
[----:B------:R-:W-:Y:S02]  /*14920*/  ISETP.NE.AND.EX P0, PT, R11, RZ, PT, P0 ;  /* 0x000000ff0b00720c */ /* 0x000fe40003f05300 */
[----:B-1----:R-:W-:-:S05]  /*14930*/  I2FP.F32.U32 R0, R18 ;  /* 0x0000001200007245 */ /* 0x002fca0000201000 */
[----:B------:R-:W-:-:S04]  /*14940*/  FMUL R0, R0, UR4 ;  /* 0x0000000400007c20 */ /* 0x000fc80008400000 */
[----:B------:R1:W2:Y:S02]  /*14950*/  F2I.U32.TRUNC.NTZ R19, R0 ;  /* 0x0000000000137305 */ /* 0x0002a4000020f000 */
[----:B------:R-:W-:Y:S05]  /*14960*/  @!P0 BRA `(.L_x_513) ;  /* 0x0000000000288947 */ /* 0x000fea0003800000 */
[----:B-1----:R-:W0:Y:S02]  /*14970*/  LDC R0, c[0x0][0x634] ;  /* 0x00018d00ff007b82 */ /* 0x002e240000000800 */
[----:B0-----:R-:W-:-:S05]  /*14980*/  IADD3 R3, P0, R23, R0, RZ ;  /* 0x0000000017037210 */ /* 0x001fca0007f1e0ff */
[----:B------:R-:W-:-:S04]  /*14990*/  IMAD.X R13, RZ, RZ, R26, P0 ;  /* 0x000000ffff0d7224 */ /* 0x000fc800000e061a */
[----:B------:R-:W-:-:S04]  /*149a0*/  IMAD.WIDE.U32 R4, R13, R10, RZ ;  /* 0x0000000a0d047225 */ /* 0x000fc800078e00ff */
[----:B---34-:R-:W-:-:S04]  /*149b0*/  IMAD.WIDE.U32 R6, P0, R3, R11, R4 ;  /* 0x0000000b03067225 */ /* 0x018fc80007800004 */
[----:B------:R-:W-:-:S04]  /*149c0*/  IMAD.WIDE.U32 R4, R3, R10, RZ ;  /* 0x0000000a03047225 */ /* 0x000fc800078e00ff */
[----:B------:R-:W-:Y:S01]  /*149d0*/  IMAD.X R9, RZ, RZ, RZ, P0 ;  /* 0x000000ffff097224 */ /* 0x000fe200000e06ff */
[----:B------:R-:W-:Y:S01]  /*149e0*/  IADD3 RZ, P0, R5, R6, RZ ;  /* 0x0000000605ff7210 */ /* 0x000fe20007f1e0ff */
[----:B------:R-:W-:-:S04]  /*149f0*/  IMAD.MOV.U32 R8, RZ, RZ, R7 ;  /* 0x000000ffff087224 */ /* 0x000fc800078e0007 */
[----:B------:R-:W-:-:S08]  /*14a00*/  IMAD.WIDE.U32.X R8, R13, R11, R8, P0 ;  /* 0x0000000b0d087225 */ /* 0x000fd000000e0408 */
.L_x_513:
[-CC-:B0-----:R-:W-:Y:S01]  /*14a10*/  SHF.R.U64 R28, R8, R12.reuse, R9.reuse ;  /* 0x0000000c081c7219 */ /* 0x181fe20000001209 */
[----:B------:R-:W0:Y:S01]  /*14a20*/  LDC.64 R24, c[0x0][0x640] ;  /* 0x00019000ff187b82 */ /* 0x000e220000000a00 */
[----:B-1----:R-:W-:Y:S01]  /*14a30*/  SHF.R.U32.HI R0, RZ, R12, R9 ;  /* 0x0000000cff007219 */ /* 0x002fe20000011609 */
[----:B------:R-:W-:Y:S01]  /*14a40*/  IMAD.MOV.U32 R4, RZ, RZ, R23 ;  /* 0x000000ffff047224 */ /* 0x000fe200078e0017 */
[----:B------:R-:W-:Y:S01]  /*14a50*/  IADD3 R3, P0, RZ, -R28, RZ ;  /* 0x8000001cff037210 */ /* 0x000fe20007f1e0ff */
[----:B--2---:R-:W-:Y:S01]  /*14a60*/  IMAD.MOV R19, RZ, RZ, -R19 ;  /* 0x000000ffff137224 */ /* 0x004fe200078e0a13 */
[----:B------:R-:W-:Y:S01]  /*14a70*/  ULDC UR4, c[0x0][0x154] ;  /* 0x0000550000047ab9 */ /* 0x000fe20000000800 */
[----:B---34-:R-:W-:Y:S02]  /*14a80*/  IMAD.MOV.U32 R7, RZ, RZ, 0x1 ;  /* 0x00000001ff077424 */ /* 0x018fe400078e00ff */
[----:B------:R-:W1:Y:S01]  /*14a90*/  LDC R6, c[0x0][0x618] ;  /* 0x00018600ff067b82 */ /* 0x000e620000000800 */
[----:B------:R-:W-:-:S02]  /*14aa0*/  IMAD.X R5, RZ, RZ, ~R0, P0 ;  /* 0x000000ffff057224 */ /* 0x000fc400000e0e00 */
[----:B------:R-:W-:Y:S02]  /*14ab0*/  IMAD R19, R21, R19, R18 ;  /* 0x0000001315137224 */ /* 0x000fe400078e0212 */
[-C--:B------:R-:W-:Y:S02]  /*14ac0*/  IMAD R0, R5, R14.reuse, RZ ;  /* 0x0000000e05007224 */ /* 0x080fe400078e02ff */
[----:B------:R-:W-:Y:S01]  /*14ad0*/  IMAD.MOV.U32 R5, RZ, RZ, R26 ;  /* 0x000000ffff057224 */ /* 0x000fe200078e001a */
[----:B------:R-:W2:Y:S01]  /*14ae0*/  LDC R8, c[0x0][0x608] ;  /* 0x00018200ff087b82 */ /* 0x000ea20000000800 */
[----:B------:R-:W-:-:S04]  /*14af0*/  IMAD.WIDE.U32 R4, R3, R14, R4 ;  /* 0x0000000e03047225 */ /* 0x000fc800078e0004 */
[----:B------:R-:W-:-:S03]  /*14b00*/  IMAD R3, R3, R15, R0 ;  /* 0x0000000f03037224 */ /* 0x000fc600078e0200 */
[----:B-----5:R-:W3:Y:S01]  /*14b10*/  LDC R22, c[0x0][0x658] ;  /* 0x00019600ff167b82 */ /* 0x020ee20000000800 */
[----:B------:R-:W-:Y:S01]  /*14b20*/  I2FP.F32.U32 R0, R20 ;  /* 0x0000001400007245 */ /* 0x000fe20000201000 */
[----:B------:R-:W-:Y:S01]  /*14b30*/  IMAD.IADD R3, R5, 0x1, R3 ;  /* 0x0000000105037824 */ /* 0x000fe200078e0203 */
[----:B0-----:R-:W-:Y:S01]  /*14b40*/  ISETP.NE.U32.AND P0, PT, R24, RZ, PT ;  /* 0x000000ff1800720c */ /* 0x001fe20003f05070 */
[----:B------:R-:W-:Y:S02]  /*14b50*/  IMAD.MOV.U32 R5, RZ, RZ, -0x1 ;  /* 0xffffffffff057424 */ /* 0x000fe400078e00ff */
[----:B------:R-:W-:Y:S02]  /*14b60*/  FMUL R0, R0, UR4 ;  /* 0x0000000400007c20 */ /* 0x000fe40008400000 */
[----:B------:R-:W0:Y:S01]  /*14b70*/  LDC R15, c[0x0][0x148] ;  /* 0x00005200ff0f7b82 */ /* 0x000e220000000800 */
[----:B-1----:R-:W-:Y:S01]  /*14b80*/  SHF.R.U64 R12, R4, R6, R3 ;  /* 0x00000006040c7219 */ /* 0x002fe20000001203 */
[----:B------:R1:W4:Y:S01]  /*14b90*/  F2I.U32.TRUNC.NTZ R13, R0 ;  /* 0x00000000000d7305 */ /* 0x000322000020f000 */
[----:B------:R-:W-:-:S02]  /*14ba0*/  ISETP.NE.AND.EX P0, PT, R25, RZ, PT, P0 ;  /* 0x000000ff1900720c */ /* 0x000fc40003f05300 */
[----:B------:R-:W-:-:S03]  /*14bb0*/  SHF.R.U32.HI R3, RZ, R6, R3 ;  /* 0x00000006ff037219 */ /* 0x000fc60000011603 */
[----:B------:R-:W0:Y:S01]  /*14bc0*/  LDC R18, c[0x0][0x600] ;  /* 0x00018000ff127b82 */ /* 0x000e220000000800 */
[-CC-:B--2---:R-:W-:Y:S02]  /*14bd0*/  SHF.R.U64 R10, R12, R8.reuse, R3.reuse ;  /* 0x000000080c0a7219 */ /* 0x184fe40000001203 */
[----:B------:R-:W-:-:S05]  /*14be0*/  SHF.R.U32.HI R3, RZ, R8, R3 ;  /* 0x00000008ff037219 */ /* 0x000fca0000011603 */
[----:B------:R-:W2:Y:S01]  /*14bf0*/  LDC R23, c[0x0][0x648] ;  /* 0x00019200ff177b82 */ /* 0x000ea20000000800 */
[-C--:B---3--:R-:W-:Y:S02]  /*14c00*/  SHF.L.U32 R4, R5, R22.reuse, RZ ;  /* 0x0000001605047219 */ /* 0x088fe400000006ff */
[-CC-:B------:R-:W-:Y:S02]  /*14c10*/  SHF.R.U64 R14, R10, R22.reuse, R3.reuse ;  /* 0x000000160a0e7219 */ /* 0x180fe40000001203 */
[----:B------:R-:W-:Y:S02]  /*14c20*/  SHF.R.U32.HI R5, RZ, R22, R3 ;  /* 0x00000016ff057219 */ /* 0x000fe40000011603 */
[----:B------:R-:W-:Y:S01]  /*14c30*/  LOP3.LUT R21, RZ, R4, RZ, 0x33, !PT ;  /* 0x00000004ff157212 */ /* 0x000fe200078e33ff */
[----:B------:R-:W3:Y:S01]  /*14c40*/  LDC R26, c[0x0][0x638] ;  /* 0x00018e00ff1a7b82 */ /* 0x000ee20000000800 */
[----:B------:R-:W-:Y:S01]  /*14c50*/  SHF.L.U32 R22, R7, R22, RZ ;  /* 0x0000001607167219 */ /* 0x000fe200000006ff */
[----:B------:R-:W-:-:S06]  /*14c60*/  IMAD.MOV.U32 R4, RZ, RZ, R14 ;  /* 0x000000ffff047224 */ /* 0x000fcc00078e000e */
[----:B------:R-:W0:Y:S01]  /*14c70*/  LDC R27, c[0x0][0x610] ;  /* 0x00018400ff1b7b82 */ /* 0x000e220000000800 */
[----:B-1--4-:R-:W-:Y:S05]  /*14c80*/  @!P0 BRA `(.L_x_514) ;  /* 0x0000000000288947 */ /* 0x012fea0003800000 */
        /* <DEDUP_REMOVED lines=10> */
.L_x_514:
[----:B------:R-:W1:Y:S01]  /*14d30*/  LDC R3, c[0x0][0x65c] ;  /* 0x00019700ff037b82 */ /* 0x000e620000000800 */
[----:B--2---:R-:W-:Y:S01]  /*14d40*/  SHF.R.U64 R0, R4, R23, R5 ;  /* 0x0000001704007219 */ /* 0x004fe20000001205 */
[----:B0-----:R-:W-:Y:S01]  /*14d50*/  VIADD R7, R18, 0xffffffff ;  /* 0xffffffff12077836 */ /* 0x001fe20000000000 */
[----:B------:R-:W-:Y:S01]  /*14d60*/  LOP3.LUT R5, R10, R21, RZ, 0xc0, !PT ;  /* 0x000000150a057212 */ /* 0x000fe200078ec0ff */
[----:B------:R-:W-:Y:S01]  /*14d70*/  IMAD.MOV R13, RZ, RZ, -R13 ;  /* 0x000000ffff0d7224 */ /* 0x000fe200078e0a0d */
[----:B------:R-:W-:Y:S02]  /*14d80*/  R2UR UR5, R28 ;  /* 0x000000001c0572ca */ /* 0x000fe400000e0000 */
[----:B------:R-:W-:Y:S02]  /*14d90*/  LOP3.LUT R12, R12, R7, RZ, 0xc0, !PT ;  /* 0x000000070c0c7212 */ /* 0x000fe400078ec0ff */
[----:B-1----:R-:W-:Y:S01]  /*14da0*/  ISETP.NE.AND P0, PT, R3, 0x1, PT ;  /* 0x000000010300780c */ /* 0x002fe20003f05270 */
[----:B------:R-:W-:-:S02]  /*14db0*/  IMAD.MOV R3, RZ, RZ, -R0 ;  /* 0x000000ffff037224 */ /* 0x000fc400078e0a00 */
[----:B------:R-:W-:Y:S02]  /*14dc0*/  IMAD R0, R22, R0, R5 ;  /* 0x0000000016007224 */ /* 0x000fe400078e0205 */
[----:B---3--:R-:W-:-:S04]  /*14dd0*/  IMAD R3, R3, R26, R14 ;  /* 0x0000001a03037224 */ /* 0x008fc800078e020e */
[----:B------:R-:W-:-:S04]  /*14de0*/  IMAD R3, R3, R18, R12 ;  /* 0x0000001203037224 */ /* 0x000fc800078e020c */
[----:B------:R-:W-:-:S04]  /*14df0*/  @P0 IMAD R19, R15, R13, R20 ;  /* 0x0000000d0f130224 */ /* 0x000fc800078e0214 */
[----:B------:R-:W-:-:S05]  /*14e00*/  IMAD R0, R0, R27, R19 ;  /* 0x0000001b00007224 */ /* 0x000fca00078e0213 */
[----:B------:R-:W-:Y:S02]  /*14e10*/  SEL R4, R3, R0, !P0 ;  /* 0x0000000003047207 */ /* 0x000fe40004000000 */
[----:B------:R-:W-:Y:S01]  /*14e20*/  SEL R0, R0, R3, !P0 ;  /* 0x0000000300007207 */ /* 0x000fe20004000000 */
[----:B------:R-:W-:Y:S01]  /*14e30*/  IMAD.U32 R3, RZ, RZ, UR5 ;  /* 0x00000005ff037e24 */ /* 0x000fe2000f8e00ff */
[----:B------:R-:W-:Y:S02]  /*14e40*/  R2UR UR4, R4 ;  /* 0x00000000040472ca */ /* 0x000fe400000e0000 */
[----:B------:R-:W-:Y:S01]  /*14e50*/  R2UR UR6, R0 ;  /* 0x00000000000672ca */ /* 0x000fe200000e0000 */
[----:B------:R-:W-:Y:S01]  /*14e60*/  IMAD.MOV.U32 R0, RZ, RZ, 0x1 ;  /* 0x00000001ff007424 */ /* 0x000fe200078e00ff */
[----:B------:R1:W-:Y:S09]  /*14e70*/  STL [R1+0x9c], R3 ;  /* 0x00009c0301007387 */ /* 0x0003f20000100800 */
[----:B------:R-:W-:-:S07]  /*14e80*/  IMAD.U32 R18, RZ, RZ, UR4 ;  /* 0x00000004ff127e24 */ /* 0x000fce000f8e00ff */
.L_x_512:
[----:B------:R-:W-:Y:S01]  /*14e90*/  LOP3.LUT P0, RZ, R0, 0xff, RZ, 0xc0, !PT ;  /* 0x000000ff00ff7812 */ /* 0x000fe2000780c0ff */
[----:B------:R-:W-:-:S12]  /*14ea0*/  IMAD.U32 R19, RZ, RZ, UR6 ;  /* 0x00000006ff137e24 */ /* 0x000fd8000f8e00ff */
[----:B------:R-:W-:Y:S05]  /*14eb0*/  @P0 BRA `(.L_x_515) ;  /* 0xfffffec400a00947 */ /* 0x000fea000383ffff */
[----:B------:R-:W-:Y:S05]  /*14ec0*/  EXIT ;  /* 0x000000000000794d */ /* 0x000fea0003800000 */
.L_x_8:
[----:B------:R-:W2:Y:S01]  /*14ed0*/  LDL R163, [R1+0xa4] ;  /* 0x0000a40001a37983 */ /* 0x000ea20000100800 */
[----:B------:R-:W-:-:S03]  /*14ee0*/  ULDC.64 UR4, c[0x0][0x650] ;  /* 0x0001940000047ab9 */ /* 0x000fc60000000a00 */
[----:B------:R-:W3:Y:S01]  /*14ef0*/  LDL R162, [R1+0xa0] ;  /* 0x0000a00001a27983 */ /* 0x000ee20000100800 */
[----:B------:R-:W-:Y:S01]  /*14f00*/  PRMT R6, RZ, 0x7610, R6 ;  /* 0x00007610ff067816 */ /* 0x000fe20000000006 */
[----:B------:R-:W-:Y:S02]  /*14f10*/  IMAD.MOV.U32 R5, RZ, RZ, -0x1 ;  /* 0xffffffffff057424 */ /* 0x000fe400078e00ff */
[----:B------:R-:W-:Y:S02]  /*14f20*/  IMAD.MOV.U32 R4, RZ, RZ, -0x1 ;  /* 0xffffffffff047424 */ /* 0x000fe400078e00ff */
[----:B------:R-:W-:Y:S01]  /*14f30*/  IMAD.MOV.U32 R9, RZ, RZ, -0x1 ;  /* 0xffffffffff097424 */ /* 0x000fe200078e00ff */
[----:B--2---:R-:W-:-:S04]  /*14f40*/  ISETP.GE.U32.AND P0, PT, R163, UR4, PT ;  /* 0x00000004a3007c0c */ /* 0x004fc8000bf06070 */
[----:B---3--:R-:W-:-:S13]  /*14f50*/  ISETP.GE.U32.AND.EX P0, PT, R162, UR5, PT, P0 ;  /* 0x00000005a2007c0c */ /* 0x008fda000bf06100 */
[----:B------:R-:W-:Y:S05]  /*14f60*/  @P0 BRA `(.L_x_516) ;  /* 0x0000000400340947 */ /* 0x000fea0003800000 */
[----:B------:R-:W1:Y:S01]  /*14f70*/  LDC.64 R14, c[0x0][0x628] ;  /* 0x00018a00ff0e7b82 */ /* 0x000e620000000a00 */
[----:B------:R-:W-:Y:S02]  /*14f80*/  IMAD.MOV.U32 R8, RZ, RZ, R163 ;  /* 0x000000ffff087224 */ /* 0x000fe400078e00a3 */
[----:B------:R-:W-:-:S05]  /*14f90*/  IMAD.MOV.U32 R9, RZ, RZ, R162 ;  /* 0x000000ffff097224 */ /* 0x000fca00078e00a2 */
[----:B------:R-:W2:Y:S08]  /*14fa0*/  LDC R10, c[0x0][0x630] ;  /* 0x00018c00ff0a7b82 */ /* 0x000eb00000000800 */
[----:B------:R-:W3:Y:S01]  /*14fb0*/  LDC.64 R16, c[0x0][0x620] ;  /* 0x00018800ff107b82 */ /* 0x000ee20000000a00 */
[----:B-1----:R-:W-:-:S04]  /*14fc0*/  ISETP.NE.U32.AND P0, PT, R14, RZ, PT ;  /* 0x000000ff0e00720c */ /* 0x002fc80003f05070 */
[----:B------:R-:W-:-:S13]  /*14fd0*/  ISETP.NE.AND.EX P0, PT, R15, RZ, PT, P0 ;  /* 0x000000ff0f00720c */ /* 0x000fda0003f05300 */
[----:B--23--:R-:W-:Y:S05]  /*14fe0*/  @!P0 BRA `(.L_x_517) ;  /* 0x0000000000288947 */ /* 0x00cfea0003800000 */
        /* <DEDUP_REMOVED lines=10> */
.L_x_517:
[----:B------:R-:W1:Y:S01]  /*15090*/  LDC.64 R20, c[0x0][0x640] ;  /* 0x00019000ff147b82 */ /* 0x000e620000000a00 */
[-CC-:B------:R-:W-:Y:S02]  /*150a0*/  SHF.R.U64 R14, R8, R10.reuse, R9.reuse ;  /* 0x0000000a080e7219 */ /* 0x180fe40000001209 */
[----:B------:R-:W-:Y:S02]  /*150b0*/  SHF.R.U32.HI R4, RZ, R10, R9 ;  /* 0x0000000aff047219 */ /* 0x000fe40000011609 */
[----:B------:R-:W-:-:S03]  /*150c0*/  IADD3 R7, P0, RZ, -R14, RZ ;  /* 0x8000000eff077210 */ /* 0x000fc60007f1e0ff */
[----:B------:R-:W2:Y:S02]  /*150d0*/  LDC R8, c[0x0][0x618] ;  /* 0x00018600ff087b82 */ /* 0x000ea40000000800 */
[----:B------:R-:W-:Y:S02]  /*150e0*/  IMAD.X R5, RZ, RZ, ~R4, P0 ;  /* 0x000000ffff057224 */ /* 0x000fe400000e0e04 */
[----:B------:R-:W-:Y:S02]  /*150f0*/  IMAD.MOV.U32 R4, RZ, RZ, R163 ;  /* 0x000000ffff047224 */ /* 0x000fe400078e00a3 */
[-C--:B------:R-:W-:Y:S02]  /*15100*/  IMAD R6, R5, R16.reuse, RZ ;  /* 0x0000001005067224 */ /* 0x080fe400078e02ff */
[----:B------:R-:W3:Y:S01]  /*15110*/  LDC R18, c[0x0][0x608] ;  /* 0x00018200ff127b82 */ /* 0x000ee20000000800 */
[----:B------:R-:W-:Y:S02]  /*15120*/  IMAD.MOV.U32 R5, RZ, RZ, R162 ;  /* 0x000000ffff057224 */ /* 0x000fe400078e00a2 */
[----:B------:R-:W-:-:S05]  /*15130*/  IMAD.WIDE.U32 R4, R7, R16, R4 ;  /* 0x0000001007047225 */ /* 0x000fca00078e0004 */
[----:B------:R-:W4:Y:S01]  /*15140*/  LDC R19, c[0x0][0x658] ;  /* 0x00019600ff137b82 */ /* 0x000f220000000800 */
[----:B------:R-:W-:Y:S01]  /*15150*/  IMAD R7, R7, R17, R6 ;  /* 0x0000001107077224 */ /* 0x000fe200078e0206 */
[----:B-1----:R-:W-:Y:S01]  /*15160*/  ISETP.NE.U32.AND P0, PT, R20, RZ, PT ;  /* 0x000000ff1400720c */ /* 0x002fe20003f05070 */
[----:B------:R-:W-:Y:S02]  /*15170*/  IMAD.MOV.U32 R6, RZ, RZ, -0x1 ;  /* 0xffffffffff067424 */ /* 0x000fe400078e00ff */
[----:B------:R-:W-:Y:S01]  /*15180*/  IMAD.IADD R5, R5, 0x1, R7 ;  /* 0x0000000105057824 */ /* 0x000fe200078e0207 */
[----:B------:R-:W-:Y:S02]  /*15190*/  ISETP.NE.AND.EX P0, PT, R21, RZ, PT, P0 ;  /* 0x000000ff1500720c */ /* 0x000fe40003f05300 */
[----:B------:R-:W1:Y:S02]  /*151a0*/  LDC R17, c[0x0][0x600] ;  /* 0x00018000ff117b82 */ /* 0x000e640000000800 */
[----:B--2---:R-:W-:-:S02]  /*151b0*/  SHF.R.U64 R10, R4, R8, R5 ;  /* 0x00000008040a7219 */ /* 0x004fc40000001205 */
[----:B------:R-:W-:-:S04]  /*151c0*/  SHF.R.U32.HI R5, RZ, R8, R5 ;  /* 0x00000008ff057219 */ /* 0x000fc80000011605 */
[----:B------:R-:W2:Y:S01]  /*151d0*/  LDC R22, c[0x0][0x648] ;  /* 0x00019200ff167b82 */ /* 0x000ea20000000800 */
[-CC-:B---3--:R-:W-:Y:S02]  /*151e0*/  SHF.R.U64 R15, R10, R18.reuse, R5.reuse ;  /* 0x000000120a0f7219 */ /* 0x188fe40000001205 */
[----:B------:R-:W-:Y:S01]  /*151f0*/  SHF.R.U32.HI R4, RZ, R18, R5 ;  /* 0x00000012ff047219 */ /* 0x000fe20000011605 */
[----:B------:R-:W-:-:S04]  /*15200*/  IMAD.MOV.U32 R18, RZ, RZ, 0x1 ;  /* 0x00000001ff127424 */ /* 0x000fc800078e00ff */
[----:B0-----:R-:W0:Y:S01]  /*15210*/  LDC R23, c[0x0][0x638] ;  /* 0x00018e00ff177b82 */ /* 0x001e220000000800 */
[-CC-:B----4-:R-:W-:Y:S02]  /*15220*/  SHF.R.U64 R16, R15, R19.reuse, R4.reuse ;  /* 0x000000130f107219 */ /* 0x190fe40000001204 */
[-C--:B------:R-:W-:Y:S02]  /*15230*/  SHF.L.U32 R6, R6, R19.reuse, RZ ;  /* 0x0000001306067219 */ /* 0x080fe400000006ff */
[----:B------:R-:W-:Y:S01]  /*15240*/  SHF.R.U32.HI R5, RZ, R19, R4 ;  /* 0x00000013ff057219 */ /* 0x000fe20000011604 */
[----:B------:R-:W-:Y:S01]  /*15250*/  IMAD.MOV.U32 R4, RZ, RZ, R16 ;  /* 0x000000ffff047224 */ /* 0x000fe200078e0010 */
[----:B------:R-:W-:Y:S01]  /*15260*/  LOP3.LUT R24, RZ, R6, RZ, 0x33, !PT ;  /* 0x00000006ff187212 */ /* 0x000fe200078e33ff */
[----:B------:R-:W3:Y:S01]  /*15270*/  LDC R25, c[0x0][0x610] ;  /* 0x00018400ff197b82 */ /* 0x000ee20000000800 */
[----:B------:R-:W-:Y:S05]  /*15280*/  @!P0 BRA `(.L_x_518) ;  /* 0x0000000000288947 */ /* 0x000fea0003800000 */
        /* <DEDUP_REMOVED lines=10> */
.L_x_518:
[----:B------:R-:W4:Y:S01]  /*15330*/  LDC R6, c[0x0][0x65c] ;  /* 0x00019700ff067b82 */ /* 0x000f220000000800 */
[----:B--2---:R-:W-:Y:S01]  /*15340*/  SHF.R.U64 R4, R4, R22, R5 ;  /* 0x0000001604047219 */ /* 0x004fe20000001205 */
[----:B-1----:R-:W-:Y:S01]  /*15350*/  VIADD R7, R17, 0xffffffff ;  /* 0xffffffff11077836 */ /* 0x002fe20000000000 */
[----:B------:R-:W-:Y:S01]  /*15360*/  SHF.L.U32 R18, R18, R19, RZ ;  /* 0x0000001312127219 */ /* 0x000fe200000006ff */
[----:B------:R-:W-:Y:S01]  /*15370*/  IMAD.MOV.U32 R9, RZ, RZ, R14 ;  /* 0x000000ffff097224 */ /* 0x000fe200078e000e */
[----:B------:R-:W-:Y:S01]  /*15380*/  LOP3.LUT R3, R15, R24, RZ, 0xc0, !PT ;  /* 0x000000180f037212 */ /* 0x000fe200078ec0ff */
[----:B------:R-:W-:Y:S01]  /*15390*/  IMAD.MOV R5, RZ, RZ, -R4 ;  /* 0x000000ffff057224 */ /* 0x000fe200078e0a04 */
[----:B------:R-:W-:-:S03]  /*153a0*/  LOP3.LUT R7, R10, R7, RZ, 0xc0, !PT ;  /* 0x000000070a077212 */ /* 0x000fc600078ec0ff */
[----:B------:R-:W-:Y:S01]  /*153b0*/  IMAD R3, R18, R4, R3 ;  /* 0x0000000412037224 */ /* 0x000fe200078e0203 */
[----:B----4-:R-:W-:Y:S01]  /*153c0*/  ISETP.NE.AND P0, PT, R6, 0x1, PT ;  /* 0x000000010600780c */ /* 0x010fe20003f05270 */
[----:B------:R-:W-:-:S12]  /*153d0*/  IMAD.MOV.U32 R6, RZ, RZ, 0x1 ;  /* 0x00000001ff067424 */ /* 0x000fd800078e00ff */
[----:B------:R-:W-:Y:S02]  /*153e0*/  @P0 IMAD R0, R11, R12, R2 ;  /* 0x0000000c0b000224 */ /* 0x000fe400078e0202 */
[----:B0-----:R-:W-:Y:S02]  /*153f0*/  IMAD R2, R5, R23, R16 ;  /* 0x0000001705027224 */ /* 0x001fe400078e0210 */
[----:B---3--:R-:W-:Y:S02]  /*15400*/  IMAD R0, R3, R25, R0 ;  /* 0x0000001903007224 */ /* 0x008fe400078e0200 */
[----:B------:R-:W-:-:S05]  /*15410*/  IMAD R5, R2, R17, R7 ;  /* 0x0000001102057224 */ /* 0x000fca00078e0207 */
[----:B------:R-:W-:Y:S02]  /*15420*/  SEL R4, R5, R0, !P0 ;  /* 0x0000000005047207 */ /* 0x000fe40004000000 */
[----:B------:R-:W-:-:S07]  /*15430*/  SEL R5, R0, R5, !P0 ;  /* 0x0000000500057207 */ /* 0x000fce0004000000 */
.L_x_516:
[----:B------:R-:W-:-:S08]  /*15440*/  NOP ;  /* 0x0000000000007918 */ /* 0x000fd00000000000 */
[----:B0-----:R-:W0:-:S00]  /*15450*/  USETMAXREG.DEALLOC.CTAPOOL 0x18 ;  /* 0x00000018000079c8 */ /* 0x001e0000080e0500 */
[----:B------:R-:W-:-:S13]  /*15460*/  ISETP.NE.AND P0, PT, RZ, UR8, PT ;  /* 0x00000008ff007c0c */ /* 0x000fda000bf05270 */
[----:B------:R-:W-:Y:S05]  /*15470*/  @P0 EXIT ;  /* 0x000000000000094d */ /* 0x000fea0003800000 */
[----:B0-----:R-:W-:Y:S01]  /*15480*/  LOP3.LUT P0, RZ, R6, 0xff, RZ, 0xc0, !PT ;  /* 0x000000ff06ff7812 */ /* 0x001fe2000780c0ff */
[----:B------:R-:W-:Y:S02]  /*15490*/  IMAD.MOV.U32 R6, RZ, RZ, 0x1 ;  /* 0x00000001ff067424 */ /* 0x000fe400078e00ff */
[----:B------:R-:W-:-:S10]  /*154a0*/  IMAD.MOV.U32 R0, RZ, RZ, RZ ;  /* 0x000000ffff007224 */ /* 0x000fd400078e00ff */
[----:B------:R-:W-:Y:S05]  /*154b0*/  @!P0 BRA `(.L_x_519) ;  /* 0x0000000c00708947 */ /* 0x000fea0003800000 */
[----:B------:R-:W2:Y:S01]  /*154c0*/  LDL R2, [R1+0x8c] ;  /* 0x00008c0001027983 */ /* 0x000ea20000100800 */
[----:B------:R-:W-:Y:S01]  /*154d0*/  ULDC UR4, c[0x0][0x28c] ;  /* 0x0000a30000047ab9 */ /* 0x000fe20000000800 */
[----:B------:R-:W-:Y:S01]  /*154e0*/  ULDC UR5, c[0x0][0x600] ;  /* 0x0001800000057ab9 */ /* 0x000fe20000000800 */
[----:B------:R-:W-:Y:S01]  /*154f0*/  ULDC UR7, c[0x0][0x658] ;  /* 0x0001960000077ab9 */ /* 0x000fe20000000800 */
[----:B------:R-:W0:Y:S01]  /*15500*/  S2R R13, SR_CgaCtaId ;  /* 0x00000000000d7919 */ /* 0x000e220000008800 */
[----:B------:R-:W-:Y:S01]  /*15510*/  UMOV UR10, 0x1 ;  /* 0x00000001000a7882 */ /* 0x000fe20000000000 */
[----:B------:R-:W-:Y:S01]  /*15520*/  UMOV UR8, 0xffffffff ;  /* 0xffffffff00087882 */ /* 0x000fe20000000000 */
[----:B------:R-:W-:Y:S01]  /*15530*/  ULDC UR6, c[0x0][0xc] ;  /* 0x0000030000067ab9 */ /* 0x000fe20000000800 */
[----:B------:R-:W-:Y:S01]  /*15540*/  USHF.L.U32 UR11, UR8, UR7, URZ ;  /* 0x00000007080b7299 */ /* 0x000fe2000800063f */
[----:B------:R-:W-:Y:S01]  /*15550*/  BSSY B0, `(.L_x_519) ;  /* 0x00000d2000007945 */ /* 0x000fe20003800000 */
[----:B------:R-:W-:Y:S01]  /*15560*/  IMAD.MOV.U32 R8, RZ, RZ, 0x1 ;  /* 0x00000001ff087424 */ /* 0x000fe200078e00ff */
[----:B------:R-:W-:Y:S01]  /*15570*/  ULDC.64 UR24, c[0x0][0x198] ;  /* 0x0000660000187ab9 */ /* 0x000fe20000000a00 */
[----:B------:R-:W-:Y:S01]  /*15580*/  IMAD.MOV.U32 R6, RZ, RZ, 0x1 ;  /* 0x00000001ff067424 */ /* 0x000fe200078e00ff */
[----:B------:R-:W-:Y:S01]  /*15590*/  ULOP3.LUT UR19, URZ, UR11, URZ, 0x33, !UPT ;  /* 0x0000000b3f137292 */ /* 0x000fe2000f8e333f */
[----:B------:R-:W-:Y:S01]  /*155a0*/  IMAD.MOV.U32 R0, RZ, RZ, RZ ;  /* 0x000000ffff007224 */ /* 0x000fe200078e00ff */
[----:B0-----:R-:W-:-:S02]  /*155b0*/  LOP3.LUT R13, R13, 0x1, RZ, 0xc0, !PT ;  /* 0x000000010d0d7812 */ /* 0x001fc400078ec0ff */
[----:B--2---:R-:W-:-:S13]  /*155c0*/  R2UR UR9, R2 ;  /* 0x00000000020972ca */ /* 0x004fda00000e0000 */
[----:B------:R-:W-:Y:S02]  /*155d0*/  ULOP3.LUT UR21, UR9, 0x2, URZ, 0xfc, !UPT ;  /* 0x0000000209157892 */ /* 0x000fe4000f8efc3f */
[----:B------:R-:W-:Y:S02]  /*155e0*/  UIADD3 UR9, UR4, 0xf, URZ ;  /* 0x0000000f04097890 */ /* 0x000fe4000fffe03f */
[----:B------:R-:W-:Y:S02]  /*155f0*/  UIADD3 UR4, UR5, -0x1, URZ ;  /* 0xffffffff05047890 */ /* 0x000fe4000fffe03f */
[----:B------:R-:W-:Y:S02]  /*15600*/  USHF.L.U32 UR5, UR10, UR7, URZ ;  /* 0x000000070a057299 */ /* 0x000fe4000800063f */
[----:B------:R-:W-:Y:S01]  /*15610*/  USHF.R.S32.HI UR10, URZ, 0x1f, UR9 ;  /* 0x0000001f3f0a7899 */ /* 0x000fe20008011409 */
[----:B------:R-:W-:Y:S01]  /*15620*/  ULDC UR7, c[0x0][0x10] ;  /* 0x0000040000077ab9 */ /* 0x000fe20000000800 */
[----:B------:R-:W-:Y:S01]  /*15630*/  ULDC UR8, c[0x0][0x14] ;  /* 0x0000050000087ab9 */ /* 0x000fe20000000800 */
[----:B------:R-:W-:-:S02]  /*15640*/  UIMAD.WIDE.U32 UR6, UR6, UR7, URZ ;  /* 0x00000007060672a5 */ /* 0x000fc4000f8e003f */
[----:B------:R-:W-:Y:S02]  /*15650*/  ULEA.HI UR10, UR10, UR9, URZ, 0x4 ;  /* 0x000000090a0a7291 */ /* 0x000fe4000f8f203f */
[----:B------:R-:W-:Y:S02]  /*15660*/  UIMAD.WIDE.U32 UR22, UR6, UR8, URZ ;  /* 0x00000008061672a5 */ /* 0x000fe4000f8e003f */
[----:B------:R-:W-:Y:S02]  /*15670*/  UIMAD UR13, UR7, UR8, URZ ;  /* 0x00000008070d72a4 */ /* 0x000fe4000f8e023f */
[----:B------:R-:W-:Y:S02]  /*15680*/  USHF.R.S32.HI UR18, URZ, 0x4, UR10 ;  /* 0x000000043f127899 */ /* 0x000fe4000801140a */
[----:B------:R-:W-:Y:S02]  /*15690*/  UIADD3 UR13, UR23, UR13, URZ ;  /* 0x0000000d170d7290 */ /* 0x000fe4000fffe03f */
[----:B------:R-:W-:-:S12]  /*156a0*/  UIADD3 UR26, UR18, 0x1, URZ ;  /* 0x00000001121a7890 */ /* 0x000fd8000fffe03f */
.L_x_530:
[----:B------:R-:W-:-:S03]  /*156b0*/  UMOV UR6, 0xffffffff ;  /* 0xffffffff00067882 */ /* 0x000fc60000000000 */
[----:B------:R-:W-:Y:S05]  /*156c0*/  BRA.DIV UR6, `(.L_x_520) ;  /* 0x00000016064c7947 */ /* 0x000fea000b800000 */
[----:B------:R-:W-:-:S13]  /*156d0*/  ELECT P6, URZ, PT ;  /* 0x00000000003f782f */ /* 0x000fda00038c0000 */
.L_x_551:
[----:B------:R-:W0:Y:S01]  /*156e0*/  LDC R2, c[0x0][0x28c] ;  /* 0x0000a300ff027b82 */ /* 0x000e220000000800 */
[----:B------:R-:W-:Y:S01]  /*156f0*/  BSSY B1, `(.L_x_521) ;  /* 0x000003c000017945 */ /* 0x000fe20003800000 */
[----:B0-----:R-:W-:-:S13]  /*15700*/  ISETP.LT.OR P6, PT, R2, 0x1, !P6 ;  /* 0x000000010200780c */ /* 0x001fda00077c1670 */
[----:B------:R-:W-:Y:S05]  /*15710*/  @P6 BRA `(.L_x_522) ;  /* 0x0000000000e46947 */ /* 0x000fea0003800000 */
[----:B------:R-:W-:Y:S02]  /*15720*/  IMAD R2, R4, 0x2, R13 ;  /* 0x0000000204027824 */ /* 0x000fe400078e020d */
[----:B------:R-:W-:Y:S02]  /*15730*/  IMAD.SHL.U32 R5, R5, 0x100, RZ ;  /* 0x0000010005057824 */ /* 0x000fe400078e00ff */
[----:B------:R-:W-:Y:S02]  /*15740*/  IMAD R2, R2, 0x78, RZ ;  /* 0x0000007802027824 */ /* 0x000fe400078e02ff */
[----:B------:R-:W-:Y:S02]  /*15750*/  IMAD.MOV.U32 R14, RZ, RZ, RZ ;  /* 0x000000ffff0e7224 */ /* 0x000fe400078e00ff */
[----:B------:R-:W-:Y:S02]  /*15760*/  IMAD.U32 R11, RZ, RZ, UR26 ;  /* 0x0000001aff0b7e24 */ /* 0x000fe4000f8e00ff */
[----:B------:R-:W-:-:S02]  /*15770*/  IMAD.MOV.U32 R3, RZ, RZ, R6 ;  /* 0x000000ffff037224 */ /* 0x000fc400078e0006 */
[----:B------:R-:W-:-:S07]  /*15780*/  IMAD.MOV.U32 R10, RZ, RZ, R0 ;  /* 0x000000ffff0a7224 */ /* 0x000fce00078e0000 */
.L_x_525:
[----:B------:R-:W0:Y:S01]  /*15790*/  S2R R4, SR_CgaCtaId ;  /* 0x0000000000047919 */ /* 0x000e220000008800 */
[----:B------:R-:W-:Y:S02]  /*157a0*/  MOV R7, 0x400 ;  /* 0x0000040000077802 */ /* 0x000fe40000000f00 */
[----:B------:R-:W-:Y:S01]  /*157b0*/  SHF.L.U32 R15, R3, 0x1f, RZ ;  /* 0x0000001f030f7819 */ /* 0x000fe200000006ff */
[----:B------:R-:W1:Y:S01]  /*157c0*/  S2R R12, SR_TID.X ;  /* 0x00000000000c7919 */ /* 0x000e620000002100 */
[----:B0-----:R-:W-:Y:S02]  /*157d0*/  LEA R7, R4, R7, 0x18 ;  /* 0x0000000704077211 */ /* 0x001fe400078ec0ff */
[----:B-1----:R-:W-:-:S03]  /*157e0*/  LOP3.LUT P1, RZ, R12, 0x7f, RZ, 0xc0, !PT ;  /* 0x0000007f0cff7812 */ /* 0x002fc6000782c0ff */
[----:B------:R-:W-:-:S04]  /*157f0*/  IMAD R4, R10, 0x8, R7 ;  /* 0x000000080a047824 */ /* 0x000fc800078e0207 */
[----:B------:R-:W0:Y:S06]  /*15800*/  SYNCS.PHASECHK.TRANS64.TRYWAIT P0, [R4+URZ+0x70], R15 ;  /* 0x0000700f040075a7 */ /* 0x000e2c000800017f */
[----:B------:R-:W1:Y:S01]  /*15810*/  @!P1 LDC R17, c[0x0][0x500] ;  /* 0x00014000ff119b82 */ /* 0x000e620000000800 */
[----:B0-----:R-:W-:Y:S05]  /*15820*/  @!P0 BRA `(.L_x_523) ;  /* 0x0000001400148947 */ /* 0x001fea0003800000 */
.L_x_552:
[----:B------:R-:W-:Y:S01]  /*15830*/  UPRMT UR6, UR21, 0x9910, URZ ;  /* 0x0000991015067896 */ /* 0x000fe2000800003f */
[----:B-1----:R1:W-:Y:S03]  /*15840*/  @!P1 SYNCS.ARRIVE.TRANS64 RZ, [R4+URZ], R17 ;  /* 0x0000001104ff99a7 */ /* 0x0023e6000800003f */
[----:B------:R-:W-:-:S06]  /*15850*/  UISETP.NE.AND UP0, UPT, UR6, 0x2, UPT ;  /* 0x000000020600788c */ /* 0x000fcc000bf05270 */
[----:B------:R-:W-:-:S13]  /*15860*/  PLOP3.LUT P0, PT, PT, PT, UP0, 0x80, 0x0 ;  /* 0x000000000000781c */ /* 0x000fda0003f0f008 */
[----:B-1----:R-:W-:Y:S05]  /*15870*/  @P0 BRA `(.L_x_524) ;  /* 0x0000000000040947 */ /* 0x002fea0003800000 */
[----:B------:R-:W-:Y:S01]  /*15880*/  BPT.TRAP 0x1 ;  /* 0x000000040000795c */ /* 0x000fe20000300000 */
.L_x_524:
[----:B------:R-:W-:Y:S01]  /*15890*/  IMAD R12, R10, 0x2, R13 ;  /* 0x000000020a0c7824 */ /* 0x000fe200078e020d */
[----:B------:R-:W-:Y:S01]  /*158a0*/  R2UR UR9, R4 ;  /* 0x00000000040972ca */ /* 0x000fe200000e0000 */
[--C-:B0-----:R-:W-:Y:S01]  /*158b0*/  IMAD R15, R10, 0x2000, R7.reuse ;  /* 0x000020000a0f7824 */ /* 0x101fe200078e0207 */
[----:B------:R-:W-:Y:S01]  /*158c0*/  UIADD3 UR6, UP0, UR24, 0xf0, URZ ;  /* 0x000000f018067890 */ /* 0x000fe2000ff1e03f */
[----:B------:R-:W-:Y:S01]  /*158d0*/  IMAD R12, R12, 0x780, RZ ;  /* 0x000007800c0c7824 */ /* 0x000fe200078e02ff */
[----:B------:R-:W-:Y:S01]  /*158e0*/  R2UR UR11, R5 ;  /* 0x00000000050b72ca */ /* 0x000fe200000e0000 */
[----:B------:R-:W-:Y:S01]  /*158f0*/  VIADD R11, R11, 0xffffffff ;  /* 0xffffffff0b0b7836 */ /* 0x000fe20000000000 */
[----:B------:R-:W-:Y:S01]  /*15900*/  R2UR UR7, R15 ;  /* 0x000000000f0772ca */ /* 0x000fe200000e0000 */
[----:B------:R-:W-:Y:S01]  /*15910*/  IMAD R12, R12, 0x2, R7 ;  /* 0x000000020c0c7824 */ /* 0x000fe200078e0207 */
[----:B------:R-:W-:Y:S01]  /*15920*/  R2UR UR10, R14 ;  /* 0x000000000e0a72ca */ /* 0x000fe200000e0000 */
[----:B------:R-:W-:Y:S01]  /*15930*/  UIADD3 UR28, UP1, UR24, 0x1f0, URZ ;  /* 0x000001f0181c7890 */ /* 0x000fe2000ff3e03f */
[----:B------:R-:W-:Y:S01]  /*15940*/  R2UR UR12, R9 ;  /* 0x00000000090c72ca */ /* 0x000fe200000e0000 */
[----:B------:R-:W-:Y:S01]  /*15950*/  VIADD R10, R10, 0x1 ;  /* 0x000000010a0a7836 */ /* 0x000fe20000000000 */
[----:B------:R-:W-:Y:S01]  /*15960*/  R2UR UR8, R12 ;  /* 0x000000000c0872ca */ /* 0x000fe200000e0000 */
[----:B------:R-:W-:Y:S01]  /*15970*/  UIADD3.X UR29, URZ, UR25, URZ, UP1, !UPT ;  /* 0x000000193f1d7290 */ /* 0x000fe20008ffe43f */
[----:B------:R-:W-:Y:S01]  /*15980*/  R2UR UR20, R2 ;  /* 0x00000000021472ca */ /* 0x000fe200000e0000 */
[----:B------:R-:W-:Y:S01]  /*15990*/  UMOV UR14, 0x0 ;  /* 0x00000000000e7882 */ /* 0x000fe20000000000 */
[----:B------:R-:W-:Y:S01]  /*159a0*/  ISETP.GT.AND P1, PT, R11, 0x1, PT ;  /* 0x000000010b00780c */ /* 0x000fe20003f24270 */
[----:B------:R-:W-:Y:S01]  /*159b0*/  UMOV UR15, 0x10000000 ;  /* 0x10000000000f7882 */ /* 0x000fe20000000000 */
[----:B------:R-:W-:Y:S01]  /*159c0*/  ISETP.NE.AND P0, PT, R10, 0xe, PT ;  /* 0x0000000e0a00780c */ /* 0x000fe20003f05270 */
[----:B------:R-:W-:Y:S01]  /*159d0*/  UIADD3 UR16, UR7, 0x200, URZ ;  /* 0x0000020007107890 */ /* 0x000fe2000fffe03f */
[----:B------:R-:W-:Y:S01]  /*159e0*/  VIADD R14, R14, 0x10 ;  /* 0x000000100e0e7836 */ /* 0x000fe20000000000 */
[----:B------:R-:W-:Y:S01]  /*159f0*/  UIADD3.X UR7, URZ, UR25, URZ, UP0, !UPT ;  /* 0x000000193f077290 */ /* 0x000fe200087fe43f */
[----:B------:R-:W-:Y:S01]  /*15a00*/  SEL R4, RZ, 0x1, P0 ;  /* 0x00000001ff047807 */ /* 0x000fe20000000000 */
[----:B------:R-:W-:Y:S01]  /*15a10*/  UMOV UR27, 0x30000 ;  /* 0x00030000001b7882 */ /* 0x000fe20000000000 */
[----:B------:R-:W-:Y:S01]  /*15a20*/  SEL R10, R10, RZ, P0 ;  /* 0x000000ff0a0a7207 */ /* 0x000fe20000000000 */
[----:B------:R-:W-:Y:S01]  /*15a30*/  UIADD3 UR17, UR8, 0x1c200, URZ ;  /* 0x0001c20008117890 */ /* 0x000fe2000fffe03f */
[----:B------:R-:W-:-:S02]  /*15a40*/  LOP3.LUT R3, R3, R4, RZ, 0x3c, !PT ;  /* 0x0000000403037212 */ /* 0x000fc400078e3cff */
[----:B------:R-:W-:Y:S02]  /*15a50*/  UMOV UR8, UR16 ;  /* 0x0000001000087c82 */ /* 0x000fe40008000000 */
[----:B------:R0:W-:Y:S02]  /*15a60*/  UTMALDG.3D [UR8], [UR6], desc[UR14] ;  /* 0x00000e08060075b4 */ /* 0x0001e40008011000 */
[----:B0-----:R-:W-:Y:S01]  /*15a70*/  UMOV UR8, UR17 ;  /* 0x0000001100087c82 */ /* 0x001fe20008000000 */
[----:B------:R-:W-:Y:S02]  /*15a80*/  UMOV UR11, UR20 ;  /* 0x00000014000b7c82 */ /* 0x000fe40008000000 */
[----:B------:R0:W-:Y:S02]  /*15a90*/  UTMALDG.3D.MULTICAST [UR8], [UR28], UR27, desc[UR14] ;  /* 0x00000e081c0073b4 */ /* 0x0001e4000801181b */
[----:B0-----:R-:W-:Y:S05]  /*15aa0*/  @P1 BRA `(.L_x_525) ;  /* 0xfffffffc00381947 */ /* 0x001fea000383ffff */
.L_x_522:
[----:B------:R-:W-:Y:S05]  /*15ab0*/  BSYNC B1 ;  /* 0x0000000000017941 */ /* 0x000fea0003800000 */
.L_x_521:
[----:B------:R-:W2:Y:S01]  /*15ac0*/  LDL.LU R15, [R1+0xa0] ;  /* 0x0000a000010f7983 */ /* 0x000ea20000300800 */
[----:B------:R-:W-:Y:S01]  /*15ad0*/  LOP3.LUT P0, RZ, R8, 0xff, RZ, 0xc0, !PT ;  /* 0x000000ff08ff7812 */ /* 0x000fe2000780c0ff */
[----:B------:R-:W-:Y:S01]  /*15ae0*/  VIADD R0, R0, UR18 ;  /* 0x0000001200007c36 */ /* 0x000fe20008000000 */
[----:B------:R-:W-:Y:S01]  /*15af0*/  ULDC.64 UR6, c[0x0][0x650] ;  /* 0x0001940000067ab9 */ /* 0x000fe20000000a00 */
[----:B------:R-:W3:Y:S01]  /*15b00*/  LDL.LU R12, [R1+0xa4] ;  /* 0x0000a400010c7983 */ /* 0x000ee20000300800 */
[----:B------:R-:W-:Y:S01]  /*15b10*/  UISETP.GE.U32.AND UP0, UPT, UR18, 0xe, UPT ;  /* 0x0000000e1200788c */ /* 0x000fe2000bf06070 */
[----:B------:R-:W-:Y:S01]  /*15b20*/  BSSY B1, `(.L_x_526) ;  /* 0x0000072000017945 */ /* 0x000fe20003800000 */
[----:B------:R-:W-:Y:S01]  /*15b30*/  IMAD.MOV.U32 R4, RZ, RZ, -0x1 ;  /* 0xffffffffff047424 */ /* 0x000fe200078e00ff */
[----:B------:R-:W-:Y:S01]  /*15b40*/  PRMT R8, RZ, 0x7610, R8 ;  /* 0x00007610ff087816 */ /* 0x000fe20000000008 */
[----:B------:R-:W-:Y:S02]  /*15b50*/  IMAD.MOV.U32 R9, RZ, RZ, -0x1 ;  /* 0xffffffffff097424 */ /* 0x000fe400078e00ff */
[----:B------:R-:W-:-:S03]  /*15b60*/  PLOP3.LUT P1, PT, PT, PT, UP0, 0x80, 0x0 ;  /* 0x000000000000781c */ /* 0x000fc60003f2f008 */
[----:B------:R-:W0:Y:S01]  /*15b70*/  @P0 S2R R3, SR_CgaCtaId ;  /* 0x0000000000030919 */ /* 0x000e220000008800 */
[----:B------:R-:W-:-:S04]  /*15b80*/  @P0 MOV R2, 0x400 ;  /* 0x0000040000020802 */ /* 0x000fc80000000f00 */
[----:B0-----:R-:W-:Y:S01]  /*15b90*/  @P0 LEA R2, R3, R2, 0x18 ;  /* 0x0000000203020211 */ /* 0x001fe200078ec0ff */
[----:B------:R-:W-:-:S03]  /*15ba0*/  IMAD.U32 R3, RZ, RZ, UR18 ;  /* 0x00000012ff037e24 */ /* 0x000fc6000f8e00ff */
[----:B------:R0:W-:Y:S01]  /*15bb0*/  @P0 SYNCS.ARRIVE.TRANS64.A1T0 RZ, [R2+URZ+0xf8], RZ ;  /* 0x0000f8ff02ff09a7 */ /* 0x0001e2000810003f */
[----:B------:R-:W-:-:S04]  /*15bc0*/  ISETP.GT.U32.AND P0, PT, R0, 0xd, PT ;  /* 0x0000000d0000780c */ /* 0x000fc80003f04070 */
[----:B------:R-:W-:Y:S02]  /*15bd0*/  ISETP.LT.U32.AND P0, PT, R3, 0xe, P0 ;  /* 0x0000000e0300780c */ /* 0x000fe40000701070 */
[----:B0-----:R-:W-:-:S05]  /*15be0*/  SHF.R.U32.HI R2, RZ, 0x1, R0 ;  /* 0x00000001ff027819 */ /* 0x001fca0000011600 */
[----:B------:R-:W-:-:S05]  /*15bf0*/  IMAD.WIDE.U32 R2, R2, -0x6db6db6d, RZ ;  /* 0x9249249302027825 */ /* 0x000fca00078e00ff */
[----:B------:R-:W-:Y:S02]  /*15c00*/  SHF.R.U32.HI R5, RZ, 0x2, R3 ;  /* 0x00000002ff057819 */ /* 0x000fe40000011603 */
[----:B------:R-:W-:Y:S02]  /*15c10*/  SEL R3, RZ, 0x1, !P0 ;  /* 0x00000001ff037807 */ /* 0x000fe40004000000 */
[----:B------:R-:W-:Y:S01]  /*15c20*/  PRMT R2, RZ, 0x7610, R2 ;  /* 0x00007610ff027816 */ /* 0x000fe20000000002 */
[----:B------:R-:W-:Y:S01]  /*15c30*/  IMAD R0, R5, -0xe, R0 ;  /* 0xfffffff205007824 */ /* 0x000fe200078e0200 */
[----:B------:R-:W-:-:S04]  /*15c40*/  LOP3.LUT R6, R6, R3, RZ, 0x3c, !PT ;  /* 0x0000000306067212 */ /* 0x000fc800078e3cff */
[----:B------:R-:W-:Y:S01]  /*15c50*/  @P1 LOP3.LUT R6, R6, 0x1, R5, 0x78, !PT ;  /* 0x0000000106061812 */ /* 0x000fe200078e7805 */
[----:B------:R-:W-:Y:S01]  /*15c60*/  IMAD.MOV.U32 R5, RZ, RZ, -0x1 ;  /* 0xffffffffff057424 */ /* 0x000fe200078e00ff */
[----:B---3--:R-:W-:-:S04]  /*15c70*/  IADD3 R12, P0, R12, UR22, RZ ;  /* 0x000000160c0c7c10 */ /* 0x008fc8000ff1e0ff */
[----:B--2---:R-:W-:Y:S01]  /*15c80*/  IADD3.X R15, R15, UR13, RZ, P0, !PT ;  /* 0x0000000d0f0f7c10 */ /* 0x004fe200087fe4ff */
[----:B------:R0:W-:Y:S01]  /*15c90*/  STL [R1+0xa4], R12 ;  /* 0x0000a40c01007387 */ /* 0x0001e20000100800 */
[----:B------:R-:W-:-:S03]  /*15ca0*/  ISETP.GE.U32.AND P0, PT, R12, UR6, PT ;  /* 0x000000060c007c0c */ /* 0x000fc6000bf06070 */
[----:B------:R0:W-:Y:S01]  /*15cb0*/  STL [R1+0xa0], R15 ;  /* 0x0000a00f01007387 */ /* 0x0001e20000100800 */
[----:B------:R-:W-:-:S13]  /*15cc0*/  ISETP.GE.U32.AND.EX P0, PT, R15, UR7, PT, P0 ;  /* 0x000000070f007c0c */ /* 0x000fda000bf06100 */
[----:B0-----:R-:W-:Y:S05]  /*15cd0*/  @P0 BRA `(.L_x_527) ;  /* 0x0000000400580947 */ /* 0x001fea0003800000 */
[----:B------:R-:W0:Y:S01]  /*15ce0*/  S2R R7, SR_CTAID.X ;  /* 0x0000000000077919 */ /* 0x000e220000002500 */
[----:B------:R-:W1:Y:S01]  /*15cf0*/  LDC R16, c[0x0][0x65c] ;  /* 0x00019700ff107b82 */ /* 0x000e620000000800 */
[----:B------:R-:W-:Y:S01]  /*15d00*/  ULDC UR6, c[0x0][0x150] ;  /* 0x0000540000067ab9 */ /* 0x000fe20000000800 */
[----:B------:R-:W-:Y:S01]  /*15d10*/  ULDC UR9, c[0x0][0x630] ;  /* 0x00018c0000097ab9 */ /* 0x000fe20000000800 */
[----:B------:R-:W2:Y:S05]  /*15d20*/  S2R R2, SR_CTAID.Y ;  /* 0x0000000000027919 */ /* 0x000eaa0000002600 */
[----:B------:R-:W3:Y:S08]  /*15d30*/  LDC R4, c[0x0][0x144] ;  /* 0x00005100ff047b82 */ /* 0x000ef00000000800 */
[----:B------:R-:W4:Y:S01]  /*15d40*/  LDC R11, c[0x0][0x148] ;  /* 0x00005200ff0b7b82 */ /* 0x000f220000000800 */
[----:B-1----:R-:W-:-:S02]  /*15d50*/  ISETP.NE.AND P2, PT, R16, 0x1, PT ;  /* 0x000000011000780c */ /* 0x002fc40003f45270 */
[----:B0-----:R-:W-:Y:S02]  /*15d60*/  I2FP.F32.U32 R3, R7 ;  /* 0x0000000700037245 */ /* 0x001fe40000201000 */
[----:B--2---:R-:W-:-:S03]  /*15d70*/  I2FP.F32.U32 R5, R2 ;  /* 0x0000000200057245 */ /* 0x004fc60000201000 */
[----:B------:R-:W-:Y:S01]  /*15d80*/  FMUL R3, R3, UR6 ;  /* 0x0000000603037c20 */ /* 0x000fe20008400000 */
[----:B------:R-:W-:Y:S02]  /*15d90*/  ULDC UR6, c[0x0][0x154] ;  /* 0x0000550000067ab9 */ /* 0x000fe40000000800 */
[----:B------:R-:W-:Y:S01]  /*15da0*/  FMUL R9, R5, UR6 ;  /* 0x0000000605097c20 */ /* 0x000fe20008400000 */
[----:B------:R-:W-:Y:S02]  /*15db0*/  ULDC.64 UR6, c[0x0][0x628] ;  /* 0x00018a0000067ab9 */ /* 0x000fe40000000a00 */
[----:B------:R-:W0:Y:S01]  /*15dc0*/  F2I.U32.TRUNC.NTZ R3, R3 ;  /* 0x0000000300037305 */ /* 0x000e22000020f000 */
[----:B------:R-:W-:-:S04]  /*15dd0*/  ISETP.NE.U32.AND P0, PT, RZ, UR6, PT ;  /* 0x00000006ff007c0c */ /* 0x000fc8000bf05070 */
[----:B------:R-:W-:-:S03]  /*15de0*/  ISETP.NE.AND.EX P0, PT, RZ, UR7, PT, P0 ;  /* 0x00000007ff007c0c */ /* 0x000fc6000bf05300 */
[----:B------:R-:W1:Y:S01]  /*15df0*/  F2I.U32.TRUNC.NTZ R9, R9 ;  /* 0x0000000900097305 */ /* 0x000e62000020f000 */
[----:B0-----:R-:W-:Y:S02]  /*15e00*/  IMAD.MOV R5, RZ, RZ, -R3 ;  /* 0x000000ffff057224 */ /* 0x001fe400078e0a03 */
[----:B------:R-:W-:Y:S02]  /*15e10*/  IMAD.MOV.U32 R3, RZ, RZ, R15 ;  /* 0x000000ffff037224 */ /* 0x000fe400078e000f */
[----:B---3--:R-:W-:Y:S02]  /*15e20*/  IMAD R7, R4, R5, R7 ;  /* 0x0000000504077224 */ /* 0x008fe400078e0207 */
[----:B-1----:R-:W-:-:S04]  /*15e30*/  IMAD.MOV R4, RZ, RZ, -R9 ;  /* 0x000000ffff047224 */ /* 0x002fc800078e0a09 */
[----:B----4-:R-:W-:Y:S02]  /*15e40*/  @P2 IMAD R7, R11, R4, R2 ;  /* 0x000000040b072224 */ /* 0x010fe400078e0202 */
[----:B------:R-:W-:Y:S01]  /*15e50*/  IMAD.MOV.U32 R2, RZ, RZ, R12 ;  /* 0x000000ffff027224 */ /* 0x000fe200078e000c */
[----:B------:R-:W-:Y:S06]  /*15e60*/  @!P0 BRA `(.L_x_528) ;  /* 0x0000000000288947 */ /* 0x000fec0003800000 */
[----:B------:R-:W-:Y:S02]  /*15e70*/  ULDC UR8, c[0x0][0x634] ;  /* 0x00018d0000087ab9 */ /* 0x000fe40000000800 */
[----:B------:R-:W-:-:S05]  /*15e80*/  IADD3 R3, P0, R12, UR8, RZ ;  /* 0x000000080c037c10 */ /* 0x000fca000ff1e0ff */
[----:B------:R-:W-:-:S04]  /*15e90*/  IMAD.X R9, RZ, RZ, R15, P0 ;  /* 0x000000ffff097224 */ /* 0x000fc800000e060f */
[----:B------:R-:W-:-:S04]  /*15ea0*/  IMAD.WIDE.U32 R4, R9, UR6, RZ ;  /* 0x0000000609047c25 */ /* 0x000fc8000f8e00ff */
[----:B------:R-:W-:-:S04]  /*15eb0*/  IMAD.WIDE.U32 R4, P0, R3, UR7, R4 ;  /* 0x0000000703047c25 */ /* 0x000fc8000f800004 */
[----:B------:R-:W-:-:S04]  /*15ec0*/  IMAD.WIDE.U32 R2, R3, UR6, RZ ;  /* 0x0000000603027c25 */ /* 0x000fc8000f8e00ff */
[----:B------:R-:W-:Y:S01]  /*15ed0*/  IMAD.MOV.U32 R2, RZ, RZ, R5 ;  /* 0x000000ffff027224 */ /* 0x000fe200078e0005 */
[----:B------:R-:W-:Y:S01]  /*15ee0*/  IADD3 RZ, P1, R3, R4, RZ ;  /* 0x0000000403ff7210 */ /* 0x000fe20007f3e0ff */
[----:B------:R-:W-:-:S04]  /*15ef0*/  IMAD.X R3, RZ, RZ, RZ, P0 ;  /* 0x000000ffff037224 */ /* 0x000fc800000e06ff */
[----:B------:R-:W-:-:S08]  /*15f00*/  IMAD.WIDE.U32.X R2, R9, UR7, R2, P1 ;  /* 0x0000000709027c25 */ /* 0x000fd000088e0402 */
.L_x_528:
[--C-:B------:R-:W-:Y:S01]  /*15f10*/  SHF.R.U64 R9, R2, UR9, R3.reuse ;  /* 0x0000000902097c19 */ /* 0x100fe20008001203 */
[----:B------:R-:W-:Y:S01]  /*15f20*/  ULDC.64 UR6, c[0x0][0x620] ;  /* 0x0001880000067ab9 */ /* 0x000fe20000000a00 */
[----:B------:R-:W-:Y:S01]  /*15f30*/  SHF.R.U32.HI R2, RZ, UR9, R3 ;  /* 0x00000009ff027c19 */ /* 0x000fe20008011603 */
[----:B------:R-:W-:Y:S01]  /*15f40*/  IMAD.MOV.U32 R3, RZ, RZ, R15 ;  /* 0x000000ffff037224 */ /* 0x000fe200078e000f */
[----:B------:R-:W-:Y:S01]  /*15f50*/  IADD3 R11, P0, RZ, -R9, RZ ;  /* 0x80000009ff0b7210 */ /* 0x000fe20007f1e0ff */
[----:B------:R-:W-:-:S04]  /*15f60*/  ULDC.64 UR8, c[0x0][0x640] ;  /* 0x0001900000087ab9 */ /* 0x000fc80000000a00 */
[----:B------:R-:W-:Y:S01]  /*15f70*/  IMAD.X R2, RZ, RZ, ~R2, P0 ;  /* 0x000000ffff027224 */ /* 0x000fe200000e0e02 */
[----:B------:R-:W-:-:S03]  /*15f80*/  ISETP.NE.U32.AND P0, PT, RZ, UR8, PT ;  /* 0x00000008ff007c0c */ /* 0x000fc6000bf05070 */
[----:B------:R-:W-:Y:S01]  /*15f90*/  IMAD R2, R2, UR6, RZ ;  /* 0x0000000602027c24 */ /* 0x000fe2000f8e02ff */
[----:B------:R-:W-:-:S03]  /*15fa0*/  ISETP.NE.AND.EX P0, PT, RZ, UR9, PT, P0 ;  /* 0x00000009ff007c0c */ /* 0x000fc6000bf05300 */
[----:B------:R-:W-:Y:S02]  /*15fb0*/  IMAD R5, R11, UR7, R2 ;  /* 0x000000070b057c24 */ /* 0x000fe4000f8e0202 */
[----:B------:R-:W-:-:S04]  /*15fc0*/  IMAD.MOV.U32 R2, RZ, RZ, R12 ;  /* 0x000000ffff027224 */ /* 0x000fc800078e000c */
[----:B------:R-:W-:Y:S01]  /*15fd0*/  IMAD.WIDE.U32 R2, R11, UR6, R2 ;  /* 0x000000060b027c25 */ /* 0x000fe2000f8e0002 */
[----:B------:R-:W-:-:S03]  /*15fe0*/  ULDC UR6, c[0x0][0x618] ;  /* 0x0001860000067ab9 */ /* 0x000fc60000000800 */
[----:B------:R-:W-:-:S05]  /*15ff0*/  IMAD.IADD R3, R3, 0x1, R5 ;  /* 0x0000000103037824 */ /* 0x000fca00078e0205 */
[--C-:B------:R-:W-:Y:S02]  /*16000*/  SHF.R.U64 R10, R2, UR6, R3.reuse ;  /* 0x00000006020a7c19 */ /* 0x100fe40008001203 */
[----:B------:R-:W-:Y:S01]  /*16010*/  SHF.R.U32.HI R3, RZ, UR6, R3 ;  /* 0x00000006ff037c19 */ /* 0x000fe20008011603 */
[----:B------:R-:W-:-:S03]  /*16020*/  ULDC UR6, c[0x0][0x608] ;  /* 0x0001820000067ab9 */ /* 0x000fc60000000800 */
[--C-:B------:R-:W-:Y:S02]  /*16030*/  SHF.R.U64 R11, R10, UR6, R3.reuse ;  /* 0x000000060a0b7c19 */ /* 0x100fe40008001203 */
[----:B------:R-:W-:Y:S01]  /*16040*/  SHF.R.U32.HI R2, RZ, UR6, R3 ;  /* 0x00000006ff027c19 */ /* 0x000fe20008011603 */
[----:B------:R-:W-:-:S03]  /*16050*/  ULDC UR6, c[0x0][0x658] ;  /* 0x0001960000067ab9 */ /* 0x000fc60000000800 */
[--C-:B------:R-:W-:Y:S02]  /*16060*/  SHF.R.U64 R12, R11, UR6, R2.reuse ;  /* 0x000000060b0c7c19 */ /* 0x100fe40008001202 */
[----:B------:R-:W-:-:S03]  /*16070*/  SHF.R.U32.HI R14, RZ, UR6, R2 ;  /* 0x00000006ff0e7c19 */ /* 0x000fc60008011602 */
[----:B------:R-:W-:Y:S02]  /*16080*/  IMAD.MOV.U32 R2, RZ, RZ, R12 ;  /* 0x000000ffff027224 */ /* 0x000fe400078e000c */
        /* <DEDUP_REMOVED lines=12> */
.L_x_529:
[----:B------:R-:W-:Y:S01]  /*16150*/  ULDC UR6, c[0x0][0x648] ;  /* 0x0001920000067ab9 */ /* 0x000fe20000000800 */
[----:B------:R-:W-:Y:S02]  /*16160*/  LOP3.LUT R11, R11, UR19, RZ, 0xc0, !PT ;  /* 0x000000130b0b7c12 */ /* 0x000fe4000f8ec0ff */
[----:B------:R-:W-:Y:S01]  /*16170*/  SHF.R.U64 R2, R2, UR6, R3 ;  /* 0x0000000602027c19 */ /* 0x000fe20008001203 */
[----:B------:R-:W-:-:S04]  /*16180*/  ULDC UR6, c[0x0][0x638] ;  /* 0x00018e0000067ab9 */ /* 0x000fc80000000800 */
[----:B------:R-:W-:Y:S02]  /*16190*/  IMAD.MOV R3, RZ, RZ, -R2 ;  /* 0x000000ffff037224 */ /* 0x000fe400078e0a02 */
[----:B------:R-:W-:Y:S02]  /*161a0*/  IMAD R4, R2, UR5, R11 ;  /* 0x0000000502047c24 */ /* 0x000fe4000f8e020b */
[----:B------:R-:W-:Y:S01]  /*161b0*/  IMAD R12, R3, UR6, R12 ;  /* 0x00000006030c7c24 */ /* 0x000fe2000f8e020c */
[----:B------:R-:W-:Y:S01]  /*161c0*/  ULDC UR6, c[0x0][0x610] ;  /* 0x0001840000067ab9 */ /* 0x000fe20000000800 */
[----:B------:R-:W-:Y:S01]  /*161d0*/  LOP3.LUT R3, R10, UR4, RZ, 0xc0, !PT ;  /* 0x000000040a037c12 */ /* 0x000fe2000f8ec0ff */
[----:B------:R-:W-:Y:S01]  /*161e0*/  IMAD R7, R4, UR6, R7 ;  /* 0x0000000604077c24 */ /* 0x000fe2000f8e0207 */
[----:B------:R-:W-:Y:S01]  /*161f0*/  ULDC UR6, c[0x0][0x600] ;  /* 0x0001800000067ab9 */ /* 0x000fe20000000800 */
[----:B------:R-:W-:Y:S02]  /*16200*/  IMAD.MOV.U32 R2, RZ, RZ, 0x1 ;  /* 0x00000001ff027424 */ /* 0x000fe400078e00ff */
[----:B------:R-:W-:-:S05]  /*16210*/  IMAD R12, R12, UR6, R3 ;  /* 0x000000060c0c7c24 */ /* 0x000fca000f8e0203 */
[----:B------:R-:W-:Y:S02]  /*16220*/  SEL R4, R12, R7, !P2 ;  /* 0x000000070c047207 */ /* 0x000fe40005000000 */
[----:B------:R-:W-:-:S07]  /*16230*/  SEL R5, R7, R12, !P2 ;  /* 0x0000000c07057207 */ /* 0x000fce0005000000 */
.L_x_527:
[----:B------:R-:W-:Y:S05]  /*16240*/  BSYNC B1 ;  /* 0x0000000000017941 */ /* 0x000fea0003800000 */
.L_x_526:
[----:B------:R-:W-:-:S13]  /*16250*/  LOP3.LUT P0, RZ, R2, 0xff, RZ, 0xc0, !PT ;  /* 0x000000ff02ff7812 */ /* 0x000fda000780c0ff */
[----:B------:R-:W-:Y:S05]  /*16260*/  @P0 BRA `(.L_x_530) ;  /* 0xfffffff400100947 */ /* 0x000fea000383ffff */
[----:B------:R-:W-:Y:S05]  /*16270*/  BSYNC B0 ;  /* 0x0000000000007941 */ /* 0x000fea0003800000 */
.L_x_519:
[----:B------:R-:W-:-:S03]  /*16280*/  UMOV UR6, 0xffffffff ;  /* 0xffffffff00067882 */ /* 0x000fc60000000000 */
[----:B------:R-:W-:Y:S05]  /*16290*/  BRA.DIV UR6, `(.L_x_531) ;  /* 0x0000000a068c7947 */ /* 0x000fea000b800000 */
[----:B------:R-:W-:-:S13]  /*162a0*/  ELECT P6, URZ, PT ;  /* 0x00000000003f782f */ /* 0x000fda00038c0000 */
.L_x_555:
[----:B------:R-:W-:Y:S04]  /*162b0*/  BSSY B0, `(.L_x_532) ;  /* 0x0000088000007945 */ /* 0x000fe80003800000 */
[----:B------:R-:W-:Y:S05]  /*162c0*/  @!P6 BRA `(.L_x_533) ;  /* 0x000000080018e947 */ /* 0x000fea0003800000 */
[----:B------:R-:W2:Y:S02]  /*162d0*/  LDL R2, [R1+0x8c] ;  /* 0x00008c0001027983 */ /* 0x000ea40000100800 */
[----:B--2---:R-:W-:-:S13]  /*162e0*/  R2UR UR6, R2 ;  /* 0x00000000020672ca */ /* 0x004fda00000e0000 */
[----:B------:R-:W-:-:S04]  /*162f0*/  ULOP3.LUT UR6, UR6, 0x2, URZ, 0xfc, !UPT ;  /* 0x0000000206067892 */ /* 0x000fc8000f8efc3f */
[----:B------:R-:W-:-:S06]  /*16300*/  UISETP.NE.AND UP0, UPT, UR6, 0x3, UPT ;  /* 0x000000030600788c */ /* 0x000fcc000bf05270 */
[----:B------:R-:W-:-:S13]  /*16310*/  PLOP3.LUT P0, PT, PT, PT, UP0, 0x80, 0x0 ;  /* 0x000000000000781c */ /* 0x000fda0003f0f008 */
[----:B------:R-:W-:Y:S05]  /*16320*/  @!P0 BRA `(.L_x_534) ;  /* 0x0000000000048947 */ /* 0x000fea0003800000 */
[----:B------:R-:W-:Y:S01]  /*16330*/  BPT.TRAP 0x1 ;  /* 0x000000040000795c */ /* 0x000fe20000300000 */
.L_x_534:
[----:B------:R-:W0:Y:S01]  /*16340*/  S2R R3, SR_CgaCtaId ;  /* 0x0000000000037919 */ /* 0x000e220000008800 */
[----:B------:R-:W-:-:S04]  /*16350*/  MOV R2, 0x400 ;  /* 0x0000040000027802 */ /* 0x000fc80000000f00 */
[----:B0-----:R-:W-:Y:S02]  /*16360*/  LEA R3, R3, R2, 0x18 ;  /* 0x0000000203037211 */ /* 0x001fe400078ec0ff */
[----:B------:R-:W-:-:S03]  /*16370*/  SHF.L.U32 R2, R6, 0x1f, RZ ;  /* 0x0000001f06027819 */ /* 0x000fc600000006ff */
[----:B------:R-:W-:-:S04]  /*16380*/  VIADD R3, R3, 0x70 ;  /* 0x0000007003037836 */ /* 0x000fc80000000000 */
[----:B------:R-:W-:-:S04]  /*16390*/  IMAD R5, R0, 0x8, R3 ;  /* 0x0000000800057824 */ /* 0x000fc800078e0203 */
[----:B------:R-:W0:Y:S02]  /*163a0*/  SYNCS.PHASECHK.TRANS64.TRYWAIT P0, [R5+URZ], R2 ;  /* 0x00000002050075a7 */ /* 0x000e24000800017f */
[----:B0-----:R-:W-:Y:S05]  /*163b0*/  @!P0 BRA `(.L_x_535) ;  /* 0x0000000800648947 */ /* 0x001fea0003800000 */
.L_x_556:
[----:B------:R-:W-:-:S05]  /*163c0*/  VIADD R0, R0, 0x1 ;  /* 0x0000000100007836 */ /* 0x000fca0000000000 */
[----:B------:R-:W-:-:S04]  /*163d0*/  ISETP.NE.AND P0, PT, R0, 0xe, PT ;  /* 0x0000000e0000780c */ /* 0x000fc80003f05270 */
[----:B0-----:R-:W-:Y:S02]  /*163e0*/  SEL R5, RZ, 0x1, P0 ;  /* 0x00000001ff057807 */ /* 0x001fe40000000000 */
[----:B------:R-:W-:Y:S02]  /*163f0*/  SEL R2, R0, RZ, P0 ;  /* 0x000000ff00027207 */ /* 0x000fe40000000000 */
[----:B------:R-:W-:-:S03]  /*16400*/  LOP3.LUT R5, R6, R5, RZ, 0x3c, !PT ;  /* 0x0000000506057212 */ /* 0x000fc600078e3cff */
[----:B------:R-:W-:Y:S01]  /*16410*/  IMAD R7, R2, 0x8, R3 ;  /* 0x0000000802077824 */ /* 0x000fe200078e0203 */
[----:B------:R-:W-:-:S04]  /*16420*/  SHF.L.U32 R0, R5, 0x1f, RZ ;  /* 0x0000001f05007819 */ /* 0x000fc800000006ff */
[----:B------:R-:W0:Y:S02]  /*16430*/  SYNCS.PHASECHK.TRANS64.TRYWAIT P0, [R7+URZ], R0 ;  /* 0x00000000070075a7 */ /* 0x000e24000800017f */
[----:B0-----:R-:W-:Y:S05]  /*16440*/  @!P0 BRA `(.L_x_536) ;  /* 0x0000000800548947 */ /* 0x001fea0003800000 */
.L_x_557:
[----:B0-----:R-:W-:-:S05]  /*16450*/  VIADD R0, R2, 0x1 ;  /* 0x0000000102007836 */ /* 0x001fca0000000000 */
[----:B------:R-:W-:-:S04]  /*16460*/  ISETP.NE.AND P0, PT, R0, 0xe, PT ;  /* 0x0000000e0000780c */ /* 0x000fc80003f05270 */
[----:B------:R-:W-:Y:S02]  /*16470*/  SEL R2, RZ, 0x1, P0 ;  /* 0x00000001ff027807 */ /* 0x000fe40000000000 */
[----:B------:R-:W-:Y:S02]  /*16480*/  SEL R4, R0, RZ, P0 ;  /* 0x000000ff00047207 */ /* 0x000fe40000000000 */
[----:B------:R-:W-:-:S03]  /*16490*/  LOP3.LUT R5, R5, R2, RZ, 0x3c, !PT ;  /* 0x0000000205057212 */ /* 0x000fc600078e3cff */
[----:B------:R-:W-:Y:S01]  /*164a0*/  IMAD R7, R4, 0x8, R3 ;  /* 0x0000000804077824 */ /* 0x000fe200078e0203 */
[----:B------:R-:W-:-:S04]  /*164b0*/  SHF.L.U32 R0, R5, 0x1f, RZ ;  /* 0x0000001f05007819 */ /* 0x000fc800000006ff */
[----:B------:R-:W0:Y:S02]  /*164c0*/  SYNCS.PHASECHK.TRANS64.TRYWAIT P0, [R7+URZ], R0 ;  /* 0x00000000070075a7 */ /* 0x000e24000800017f */
[----:B0-----:R-:W-:Y:S05]  /*164d0*/  @!P0 BRA `(.L_x_537) ;  /* 0x0000000800448947 */ /* 0x001fea0003800000 */
.L_x_558:
        /* <DEDUP_REMOVED lines=9> */
.L_x_559:
        /* <DEDUP_REMOVED lines=9> */
.L_x_560:
        /* <DEDUP_REMOVED lines=9> */
.L_x_561:
        /* <DEDUP_REMOVED lines=9> */
.L_x_562:
        /* <DEDUP_REMOVED lines=9> */
.L_x_563:
        /* <DEDUP_REMOVED lines=9> */
.L_x_564:
        /* <DEDUP_REMOVED lines=9> */
.L_x_565:
        /* <DEDUP_REMOVED lines=9> */
.L_x_566:
        /* <DEDUP_REMOVED lines=9> */
.L_x_567:
        /* <DEDUP_REMOVED lines=9> */
.L_x_568:
[----:B0-----:R-:W-:-:S05]  /*16a80*/  VIADD R0, R4, 0x1 ;  /* 0x0000000104007836 */ /* 0x001fca0000000000 */
[----:B------:R-:W-:-:S04]  /*16a90*/  ISETP.NE.AND P0, PT, R0, 0xe, PT ;  /* 0x0000000e0000780c */ /* 0x000fc80003f05270 */
[----:B------:R-:W-:Y:S02]  /*16aa0*/  SEL R2, RZ, 0x1, P0 ;  /* 0x00000001ff027807 */ /* 0x000fe40000000000 */
[----:B------:R-:W-:Y:S02]  /*16ab0*/  SEL R0, R0, RZ, P0 ;  /* 0x000000ff00007207 */ /* 0x000fe40000000000 */
[----:B------:R-:W-:-:S03]  /*16ac0*/  LOP3.LUT R2, R5, R2, RZ, 0x3c, !PT ;  /* 0x0000000205027212 */ /* 0x000fc600078e3cff */
[----:B------:R-:W-:Y:S01]  /*16ad0*/  IMAD R3, R0, 0x8, R3 ;  /* 0x0000000800037824 */ /* 0x000fe200078e0203 */
[----:B------:R-:W-:-:S07]  /*16ae0*/  SHF.L.U32 R0, R2, 0x1f, RZ ;  /* 0x0000001f02007819 */ /* 0x000fce00000006ff */
.L_x_548:
[----:B0-----:R0:W1:Y:S02]  /*16af0*/  SYNCS.PHASECHK.TRANS64.TRYWAIT P0, [R3+URZ], R0 ;  /* 0x00000000030075a7 */ /* 0x001064000800017f */
[----:B-1----:R-:W-:Y:S05]  /*16b00*/  @!P0 NANOSLEEP.SYNCS 0x989680 ;  /* 0x009896800000895d */ /* 0x002fea0003900000 */
[----:B------:R-:W1:Y:S02]  /*16b10*/  @!P0 SYNCS.PHASECHK.TRANS64 P0, [R3+URZ], R0 ;  /* 0x00000000030085a7 */ /* 0x000e64000800007f */
[----:B-1----:R-:W-:Y:S05]  /*16b20*/  @!P0 BRA `(.L_x_548) ;  /* 0xfffffffc00f08947 */ /* 0x002fea000383ffff */
.L_x_533:
[----:B------:R-:W-:Y:S05]  /*16b30*/  BSYNC B0 ;  /* 0x0000000000007941 */ /* 0x000fea0003800000 */
.L_x_532:
[----:B------:R-:W-:Y:S05]  /*16b40*/  EXIT ;  /* 0x000000000000794d */ /* 0x000fea0003800000 */
.L_x_22:
[----:B--2---:R2:W3:Y:S02]  /*16b50*/  SYNCS.PHASECHK.TRANS64.TRYWAIT P1, [R3+URZ], R0 ;  /* 0x00000000030075a7 */ /* 0x0044e4000802017f */
[----:B---3--:R-:W-:Y:S05]  /*16b60*/  @!P1 NANOSLEEP.SYNCS 0x989680 ;  /* 0x009896800000995d */ /* 0x008fea0003900000 */
[----:B------:R-:W3:Y:S02]  /*16b70*/  @!P1 SYNCS.PHASECHK.TRANS64 P1, [R3+URZ], R0 ;  /* 0x00000000030095a7 */ /* 0x000ee4000802007f */
[----:B---3--:R-:W-:Y:S05]  /*16b80*/  @!P1 BRA `(.L_x_22) ;  /* 0xfffffffc00f09947 */ /* 0x008fea000383ffff */
[----:B------:R-:W-:Y:S05]  /*16b90*/  BRA `(.L_x_21) ;  /* 0xfffffeac00447947 */ /* 0x000fea000383ffff */
.L_x_27:
[----:B-1----:R-:W-:-:S04]  /*16ba0*/  IMAD.U32 R9, RZ, RZ, UR4 ;  /* 0x00000004ff097e24 */ /* 0x002fc8000f8e00ff */
[----:B------:R1:W2:Y:S03]  /*16bb0*/  SYNCS.PHASECHK.TRANS64.TRYWAIT P1, [R9+URZ], R5 ;  /* 0x00000005090075a7 */ /* 0x0002a6000802017f */
[----:B--2---:R-:W-:Y:S05]  /*16bc0*/  @!P1 NANOSLEEP.SYNCS 0x989680 ;  /* 0x009896800000995d */ /* 0x004fea0003900000 */
[----:B------:R-:W2:Y:S02]  /*16bd0*/  @!P1 SYNCS.PHASECHK.TRANS64 P1, [R9+URZ], R5 ;  /* 0x00000005090095a7 */ /* 0x000ea4000802007f */
[----:B--2---:R-:W-:Y:S05]  /*16be0*/  @!P1 BRA `(.L_x_27) ;  /* 0xfffffffc00ec9947 */ /* 0x004fea000383ffff */
[----:B------:R-:W-:Y:S05]  /*16bf0*/  BRA `(.L_x_26) ;  /* 0xfffffebc001c7947 */ /* 0x000fea000383ffff */
.L_x_520:
[----:B------:R-:W-:Y:S01]  /*16c00*/  BSSY B1, `(.L_x_549) ;  /* 0x0000006000017945 */ /* 0x000fe20003800000 */
[----:B------:R-:W-:-:S07]  /*16c10*/  IMAD.MOV.U32 R15, RZ, RZ, -0x1 ;  /* 0xffffffffff0f7424 */ /* 0x000fce00078e00ff */
[----:B------:R-:W-:Y:S05]  /*16c20*/  WARPSYNC.COLLECTIVE R15, `(.L_x_550) ;  /* 0x000000000f0c7348 */ /* 0x000fea0003c00000 */
[----:B------:R-:W-:Y:S02]  /*16c30*/  ELECT P6, UR62, PT ;  /* 0x00000000003e782f */ /* 0x000fe400038c0000 */
[----:B------:R-:W-:Y:S01]  /*16c40*/  MOV R14, UR62 ;  /* 0x0000003e000e7c02 */ /* 0x000fe20008000f00 */
[----:B------:R-:W-:Y:S10]  /*16c50*/  ENDCOLLECTIVE ;  /* 0x000000000000791b */ /* 0x000ff40003800000 */
.L_x_550:
[----:B------:R-:W-:Y:S05]  /*16c60*/  BSYNC B1 ;  /* 0x0000000000017941 */ /* 0x000fea0003800000 */
.L_x_549:
[----:B------:R-:W-:Y:S05]  /*16c70*/  BRA `(.L_x_551) ;  /* 0xffffffe800987947 */ /* 0x000fea000383ffff */
.L_x_523:
[----:B0-----:R0:W2:Y:S02]  /*16c80*/  SYNCS.PHASECHK.TRANS64.TRYWAIT P0, [R4+URZ+0x70], R15 ;  /* 0x0000700f040075a7 */ /* 0x0010a4000800017f */
[----:B--2---:R-:W-:Y:S05]  /*16c90*/  @!P0 NANOSLEEP.SYNCS 0x989680 ;  /* 0x009896800000895d */ /* 0x004fea0003900000 */
[----:B------:R-:W2:Y:S02]  /*16ca0*/  @!P0 SYNCS.PHASECHK.TRANS64 P0, [R4+URZ+0x70], R15 ;  /* 0x0000700f040085a7 */ /* 0x000ea4000800007f */
[----:B--2---:R-:W-:Y:S05]  /*16cb0*/  @!P0 BRA `(.L_x_523) ;  /* 0xfffffffc00f08947 */ /* 0x004fea000383ffff */
[----:B------:R-:W-:Y:S05]  /*16cc0*/  BRA `(.L_x_552) ;  /* 0xffffffe800d87947 */ /* 0x000fea000383ffff */
.L_x_531:
[----:B------:R-:W-:Y:S01]  /*16cd0*/  BSSY B0, `(.L_x_553) ;  /* 0x0000006000007945 */ /* 0x000fe20003800000 */
[----:B------:R-:W-:-:S07]  /*16ce0*/  IMAD.MOV.U32 R15, RZ, RZ, -0x1 ;  /* 0xffffffffff0f7424 */ /* 0x000fce00078e00ff */
[----:B------:R-:W-:Y:S05]  /*16cf0*/  WARPSYNC.COLLECTIVE R15, `(.L_x_554) ;  /* 0x000000000f0c7348 */ /* 0x000fea0003c00000 */
[----:B------:R-:W-:Y:S02]  /*16d00*/  ELECT P6, UR62, PT ;  /* 0x00000000003e782f */ /* 0x000fe400038c0000 */
[----:B------:R-:W-:Y:S01]  /*16d10*/  MOV R14, UR62 ;  /* 0x0000003e000e7c02 */ /* 0x000fe20008000f00 */
[----:B------:R-:W-:Y:S10]  /*16d20*/  ENDCOLLECTIVE ;  /* 0x000000000000791b */ /* 0x000ff40003800000 */
.L_x_554:
[----:B------:R-:W-:Y:S05]  /*16d30*/  BSYNC B0 ;  /* 0x0000000000007941 */ /* 0x000fea0003800000 */
.L_x_553:
[----:B------:R-:W-:Y:S05]  /*16d40*/  BRA `(.L_x_555) ;  /* 0xfffffff400587947 */ /* 0x000fea000383ffff */
.L_x_535:
[----:B0-----:R0:W1:Y:S02]  /*16d50*/  SYNCS.PHASECHK.TRANS64.TRYWAIT P0, [R5+URZ], R2 ;  /* 0x00000002050075a7 */ /* 0x001064000800017f */
[----:B-1----:R-:W-:Y:S05]  /*16d60*/  @!P0 NANOSLEEP.SYNCS 0x989680 ;  /* 0x009896800000895d */ /* 0x002fea0003900000 */
[----:B------:R-:W1:Y:S02]  /*16d70*/  @!P0 SYNCS.PHASECHK.TRANS64 P0, [R5+URZ], R2 ;  /* 0x00000002050085a7 */ /* 0x000e64000800007f */
[----:B-1----:R-:W-:Y:S05]  /*16d80*/  @!P0 BRA `(.L_x_535) ;  /* 0xfffffffc00f08947 */ /* 0x002fea000383ffff */
[----:B------:R-:W-:Y:S05]  /*16d90*/  BRA `(.L_x_556) ;  /* 0xfffffff400887947 */ /* 0x000fea000383ffff */
.L_x_536:
[----:B0-----:R0:W1:Y:S02]  /*16da0*/  SYNCS.PHASECHK.TRANS64.TRYWAIT P0, [R7+URZ], R0 ;  /* 0x00000000070075a7 */ /* 0x001064000800017f */
[----:B-1----:R-:W-:Y:S05]  /*16db0*/  @!P0 NANOSLEEP.SYNCS 0x989680 ;  /* 0x009896800000895d */ /* 0x002fea0003900000 */
[----:B------:R-:W1:Y:S02]  /*16dc0*/  @!P0 SYNCS.PHASECHK.TRANS64 P0, [R7+URZ], R0 ;  /* 0x00000000070085a7 */ /* 0x000e64000800007f */
[----:B-1----:R-:W-:Y:S05]  /*16dd0*/  @!P0 BRA `(.L_x_536) ;  /* 0xfffffffc00f08947 */ /* 0x002fea000383ffff */
[----:B------:R-:W-:Y:S05]  /*16de0*/  BRA `(.L_x_557) ;  /* 0xfffffff400987947 */ /* 0x000fea000383ffff */
.L_x_537:
[----:B0-----:R0:W1:Y:S02]  /*16df0*/  SYNCS.PHASECHK.TRANS64.TRYWAIT P0, [R7+URZ], R0 ;  /* 0x00000000070075a7 */ /* 0x001064000800017f */
[----:B-1----:R-:W-:Y:S05]  /*16e00*/  @!P0 NANOSLEEP.SYNCS 0x989680 ;  /* 0x009896800000895d */ /* 0x002fea0003900000 */
[----:B------:R-:W1:Y:S02]  /*16e10*/  @!P0 SYNCS.PHASECHK.TRANS64 P0, [R7+URZ], R0 ;  /* 0x00000000070085a7 */ /* 0x000e64000800007f */
[----:B-1----:R-:W-:Y:S05]  /*16e20*/  @!P0 BRA `(.L_x_537) ;  /* 0xfffffffc00f08947 */ /* 0x002fea000383ffff */
[----:B------:R-:W-:Y:S05]  /*16e30*/  BRA `(.L_x_558) ;  /* 0xfffffff400a87947 */ /* 0x000fea000383ffff */
.L_x_538:
[----:B0-----:R0:W1:Y:S02]  /*16e40*/  SYNCS.PHASECHK.TRANS64.TRYWAIT P0, [R7+URZ], R0 ;  /* 0x00000000070075a7 */ /* 0x001064000800017f */
[----:B-1----:R-:W-:Y:S05]  /*16e50*/  @!P0 NANOSLEEP.SYNCS 0x989680 ;  /* 0x009896800000895d */ /* 0x002fea0003900000 */
[----:B------:R-:W1:Y:S02]  /*16e60*/  @!P0 SYNCS.PHASECHK.TRANS64 P0, [R7+URZ], R0 ;  /* 0x00000000070085a7 */ /* 0x000e64000800007f */
[----:B-1----:R-:W-:Y:S05]  /*16e70*/  @!P0 BRA `(.L_x_538) ;  /* 0xfffffffc00f08947 */ /* 0x002fea000383ffff */
[----:B------:R-:W-:Y:S05]  /*16e80*/  BRA `(.L_x_559) ;  /* 0xfffffff400b87947 */ /* 0x000fea000383ffff */
.L_x_539:
[----:B0-----:R0:W1:Y:S02]  /*16e90*/  SYNCS.PHASECHK.TRANS64.TRYWAIT P0, [R7+URZ], R0 ;  /* 0x00000000070075a7 */ /* 0x001064000800017f */
[----:B-1----:R-:W-:Y:S05]  /*16ea0*/  @!P0 NANOSLEEP.SYNCS 0x989680 ;  /* 0x009896800000895d */ /* 0x002fea0003900000 */
[----:B------:R-:W1:Y:S02]  /*16eb0*/  @!P0 SYNCS.PHASECHK.TRANS64 P0, [R7+URZ], R0 ;  /* 0x00000000070085a7 */ /* 0x000e64000800007f */
[----:B-1----:R-:W-:Y:S05]  /*16ec0*/  @!P0 BRA `(.L_x_539) ;  /* 0xfffffffc00f08947 */ /* 0x002fea000383ffff */
[----:B------:R-:W-:Y:S05]  /*16ed0*/  BRA `(.L_x_560) ;  /* 0xfffffff400c87947 */ /* 0x000fea000383ffff */
.L_x_540:
[----:B0-----:R0:W1:Y:S02]  /*16ee0*/  SYNCS.PHASECHK.TRANS64.TRYWAIT P0, [R7+URZ], R0 ;  /* 0x00000000070075a7 */ /* 0x001064000800017f */
[----:B-1----:R-:W-:Y:S05]  /*16ef0*/  @!P0 NANOSLEEP.SYNCS 0x989680 ;  /* 0x009896800000895d */ /* 0x002fea0003900000 */
[----:B------:R-:W1:Y:S02]  /*16f00*/  @!P0 SYNCS.PHASECHK.TRANS64 P0, [R7+URZ], R0 ;  /* 0x00000000070085a7 */ /* 0x000e64000800007f */
[----:B-1----:R-:W-:Y:S05]  /*16f10*/  @!P0 BRA `(.L_x_540) ;  /* 0xfffffffc00f08947 */ /* 0x002fea000383ffff */
[----:B------:R-:W-:Y:S05]  /*16f20*/  BRA `(.L_x_561) ;  /* 0xfffffff400d87947 */ /* 0x000fea000383ffff */
.L_x_541:
[----:B0-----:R0:W1:Y:S02]  /*16f30*/  SYNCS.PHASECHK.TRANS64.TRYWAIT P0, [R7+URZ], R0 ;  /* 0x00000000070075a7 */ /* 0x001064000800017f */
[----:B-1----:R-:W-:Y:S05]  /*16f40*/  @!P0 NANOSLEEP.SYNCS 0x989680 ;  /* 0x009896800000895d */ /* 0x002fea0003900000 */
[----:B------:R-:W1:Y:S02]  /*16f50*/  @!P0 SYNCS.PHASECHK.TRANS64 P0, [R7+URZ], R0 ;  /* 0x00000000070085a7 */ /* 0x000e64000800007f */
[----:B-1----:R-:W-:Y:S05]  /*16f60*/  @!P0 BRA `(.L_x_541) ;  /* 0xfffffffc00f08947 */ /* 0x002fea000383ffff */
[----:B------:R-:W-:Y:S05]  /*16f70*/  BRA `(.L_x_562) ;  /* 0xfffffff400e87947 */ /* 0x000fea000383ffff */
.L_x_542:
[----:B0-----:R0:W1:Y:S02]  /*16f80*/  SYNCS.PHASECHK.TRANS64.TRYWAIT P0, [R7+URZ], R0 ;  /* 0x00000000070075a7 */ /* 0x001064000800017f */
[----:B-1----:R-:W-:Y:S05]  /*16f90*/  @!P0 NANOSLEEP.SYNCS 0x989680 ;  /* 0x009896800000895d */ /* 0x002fea0003900000 */
[----:B------:R-:W1:Y:S02]  /*16fa0*/  @!P0 SYNCS.PHASECHK.TRANS64 P0, [R7+URZ], R0 ;  /* 0x00000000070085a7 */ /* 0x000e64000800007f */
[----:B-1----:R-:W-:Y:S05]  /*16fb0*/  @!P0 BRA `(.L_x_542) ;  /* 0xfffffffc00f08947 */ /* 0x002fea000383ffff */
[----:B------:R-:W-:Y:S05]  /*16fc0*/  BRA `(.L_x_563) ;  /* 0xfffffff400f87947 */ /* 0x000fea000383ffff */
.L_x_543:
[----:B0-----:R0:W1:Y:S02]  /*16fd0*/  SYNCS.PHASECHK.TRANS64.TRYWAIT P0, [R7+URZ], R0 ;  /* 0x00000000070075a7 */ /* 0x001064000800017f */
[----:B-1----:R-:W-:Y:S05]  /*16fe0*/  @!P0 NANOSLEEP.SYNCS 0x989680 ;  /* 0x009896800000895d */ /* 0x002fea0003900000 */
[----:B------:R-:W1:Y:S02]  /*16ff0*/  @!P0 SYNCS.PHASECHK.TRANS64 P0, [R7+URZ], R0 ;  /* 0x00000000070085a7 */ /* 0x000e64000800007f */
[----:B-1----:R-:W-:Y:S05]  /*17000*/  @!P0 BRA `(.L_x_543) ;  /* 0xfffffffc00f08947 */ /* 0x002fea000383ffff */
[----:B------:R-:W-:Y:S05]  /*17010*/  BRA `(.L_x_564) ;  /* 0xfffffff800087947 */ /* 0x000fea000383ffff */
.L_x_544:
[----:B0-----:R0:W1:Y:S02]  /*17020*/  SYNCS.PHASECHK.TRANS64.TRYWAIT P0, [R7+URZ], R0 ;  /* 0x00000000070075a7 */ /* 0x001064000800017f */
[----:B-1----:R-:W-:Y:S05]  /*17030*/  @!P0 NANOSLEEP.SYNCS 0x989680 ;  /* 0x009896800000895d */ /* 0x002fea0003900000 */
[----:B------:R-:W1:Y:S02]  /*17040*/  @!P0 SYNCS.PHASECHK.TRANS64 P0, [R7+URZ], R0 ;  /* 0x00000000070085a7 */ /* 0x000e64000800007f */
[----:B-1----:R-:W-:Y:S05]  /*17050*/  @!P0 BRA `(.L_x_544) ;  /* 0xfffffffc00f08947 */ /* 0x002fea000383ffff */
[----:B------:R-:W-:Y:S05]  /*17060*/  BRA `(.L_x_565) ;  /* 0xfffffff800187947 */ /* 0x000fea000383ffff */
.L_x_545:
[----:B0-----:R0:W1:Y:S02]  /*17070*/  SYNCS.PHASECHK.TRANS64.TRYWAIT P0, [R7+URZ], R0 ;  /* 0x00000000070075a7 */ /* 0x001064000800017f */
[----:B-1----:R-:W-:Y:S05]  /*17080*/  @!P0 NANOSLEEP.SYNCS 0x989680 ;  /* 0x009896800000895d */ /* 0x002fea0003900000 */
[----:B------:R-:W1:Y:S02]  /*17090*/  @!P0 SYNCS.PHASECHK.TRANS64 P0, [R7+URZ], R0 ;  /* 0x00000000070085a7 */ /* 0x000e64000800007f */
[----:B-1----:R-:W-:Y:S05]  /*170a0*/  @!P0 BRA `(.L_x_545) ;  /* 0xfffffffc00f08947 */ /* 0x002fea000383ffff */
[----:B------:R-:W-:Y:S05]  /*170b0*/  BRA `(.L_x_566) ;  /* 0xfffffff800287947 */ /* 0x000fea000383ffff */
.L_x_546:
[----:B0-----:R0:W1:Y:S02]  /*170c0*/  SYNCS.PHASECHK.TRANS64.TRYWAIT P0, [R7+URZ], R0 ;  /* 0x00000000070075a7 */ /* 0x001064000800017f */
[----:B-1----:R-:W-:Y:S05]  /*170d0*/  @!P0 NANOSLEEP.SYNCS 0x989680 ;  /* 0x009896800000895d */ /* 0x002fea0003900000 */
[----:B------:R-:W1:Y:S02]  /*170e0*/  @!P0 SYNCS.PHASECHK.TRANS64 P0, [R7+URZ], R0 ;  /* 0x00000000070085a7 */ /* 0x000e64000800007f */
[----:B-1----:R-:W-:Y:S05]  /*170f0*/  @!P0 BRA `(.L_x_546) ;  /* 0xfffffffc00f08947 */ /* 0x002fea000383ffff */
[----:B------:R-:W-:Y:S05]  /*17100*/  BRA `(.L_x_567) ;  /* 0xfffffff800387947 */ /* 0x000fea000383ffff */
.L_x_547:
[----:B0-----:R0:W1:Y:S02]  /*17110*/  SYNCS.PHASECHK.TRANS64.TRYWAIT P0, [R7+URZ], R0 ;  /* 0x00000000070075a7 */ /* 0x001064000800017f */
[----:B-1----:R-:W-:Y:S05]  /*17120*/  @!P0 NANOSLEEP.SYNCS 0x989680 ;  /* 0x009896800000895d */ /* 0x002fea0003900000 */
[----:B------:R-:W1:Y:S02]  /*17130*/  @!P0 SYNCS.PHASECHK.TRANS64 P0, [R7+URZ], R0 ;  /* 0x00000000070085a7 */ /* 0x000e64000800007f */
[----:B-1----:R-:W-:Y:S05]  /*17140*/  @!P0 BRA `(.L_x_547) ;  /* 0xfffffffc00f08947 */ /* 0x002fea000383ffff */
[----:B------:R-:W-:Y:S05]  /*17150*/  BRA `(.L_x_568) ;  /* 0xfffffff800487947 */ /* 0x000fea000383ffff */
.L_x_569:
[----:B------:R-:W-:-:S00]  /*17160*/  BRA `(.L_x_569) ;  /* 0xfffffffc00fc7947 */ /* 0x000fc0000383ffff */
[----:B------:R-:W-:-:S00]  /*17170*/  NOP ;  /* 0x0000000000007918 */ /* 0x000fc00000000000 */
        /* <DEDUP_REMOVED lines=8> */
.L_x_570:


//--------------------- .nv.global.init           --------------------------
	.section	.nv.global.init,"aw",@progbits
.nv.global.init:
	.type		$str$22,@object
	.size		$str$22,($str$23 - $str$22)
$str$22:
        /*0000*/ 	.byte	0x6b, 0x5f, 0x74, 0x69, 0x6c, 0x65, 0x5f, 0x63, 0x6f, 0x75, 0x6e, 0x74, 0x20, 0x3e, 0x3d, 0x20
        /*0010*/ 	.byte	0x31, 0x00
	.type		$str$23,@object
	.size		$str$23,(__unnamed_1 - $str$23)
$str$23:
        /*0012*/ 	.byte	0x2f, 0x74, 0x6d, 0x70, 0x2f, 0x63, 0x75, 0x74, 0x6c, 0x61, 0x73, 0x73, 0x5f, 0x73, 0x77, 0x65
        /*0022*/ 	.byte	0x65, 0x70, 0x5f, 0x73, 0x72, 0x63, 0x2f, 0x69, 0x6e, 0x63, 0x6c, 0x75, 0x64, 0x65, 0x2f, 0x63
        /*0032*/ 	.byte	0x75, 0x74, 0x6c, 0x61, 0x73, 0x73, 0x2f, 0x67, 0x65, 0x6d, 0x6d, 0x2f, 0x63, 0x6f, 0x6c, 0x6c
        /*0042*/ 	.byte	0x65, 0x63, 0x74, 0x69, 0x76, 0x65, 0x2f, 0x73, 0x6d, 0x39, 0x30, 0x5f, 0x6d, 0x6d, 0x61, 0x5f
        /*0052*/ 	.byte	0x74, 0x6d, 0x61, 0x5f, 0x67, 0x6d, 0x6d, 0x61, 0x5f, 0x73, 0x73, 0x5f, 0x77, 0x61, 0x72, 0x70
        /*0062*/ 	.byte	0x73, 0x70, 0x65, 0x63, 0x69, 0x61, 0x6c, 0x69, 0x7a, 0x65, 0x64, 0x2e, 0x68, 0x70, 0x70, 0x00
	.type		__unnamed_1,@object
	.size		__unnamed_1,(.L_0 - __unnamed_1)
__unnamed_1:
        /* <DEDUP_REMOVED lines=181> */
        /*0bc2*/ 	.byte	0x6e, 0x74, 0x69, 0x74, 0x79, 0x5d, 0x00
.L_0:


//--------------------- .nv.shared._ZN7cutlass13device_kernelINS_4gemm6kernel13GemmUniversalIN4cute5tupleIJiiiiEEENS1_10collective13CollectiveMmaINS1_34MainloopSm90TmaGmmaWarpSpecializedILi14ENS5_IJNS4_1CILi2EEENSA_ILi1EEESC_EEENS1_35KernelTmaWarpSpecializedCooperativeEEENS5_IJNSA_ILi256EEENSA_ILi240EEENSA_ILi16EEEEEENS_6half_tENS5_IJlSC_lEEESK_SL_NS4_8TiledMMAINS4_8MMA_AtomIJNS4_4SM904GMMA25MMA_64x16x16_F32F16F16_SSILNSP_5MajorE0ELSR_0ELNSP_7ScaleInE1ELSS_1EEEEEENS4_6LayoutISD_NS5_IJSC_NSA_ILi0EEESW_EEEEENS5_IJNS4_10UnderscoreESZ_SZ_EEEEENS4_13SM90_TMA_LOADENS4_14ComposedLayoutINS4_7SwizzleILi1ELi4ELi3EEENS4_18smem_ptr_flag_bitsILi16EEENSV_INS5_IJNSA_ILi8EEESI_EEENS5_IJSI_SC_EEEEEEEvNS4_8identityENS4_23SM90_TMA_LOAD_MULTICASTES1C_vS1D_EENS_8epilogue10collective6detail29Sm90TmaWarpSpecializedAdapterINS1H_15DefaultEpilogueISK_SL_SL_NS1G_6thread17LinearCombinationISK_Li1EffLNS1L_9ScaleType4KindE0ELNS_15FloatRoundStyleE2ESK_EENS1_15EpilogueDefaultEEEEEvvEEEEvNT_6ParamsE --------------------------
	.section	.nv.shared._ZN7cutlass13device_kernelINS_4gemm6kernel13GemmUniversalIN4cute5tupleIJiiiiEEENS1_10collective13CollectiveMmaINS1_34MainloopSm90TmaGmmaWarpSpecializedILi14ENS5_IJNS4_1CILi2EEENSA_ILi1EEESC_EEENS1_35KernelTmaWarpSpecializedCooperativeEEENS5_IJNSA_ILi256EEENSA_ILi240EEENSA_ILi16EEEEEENS_6half_tENS5_IJlSC_lEEESK_SL_NS4_8TiledMMAINS4_8MMA_AtomIJNS4_4SM904GMMA25MMA_64x16x16_F32F16F16_SSILNSP_5MajorE0ELSR_0ELNSP_7ScaleInE1ELSS_1EEEEEENS4_6LayoutISD_NS5_IJSC_NSA_ILi0EEESW_EEEEENS5_IJNS4_10UnderscoreESZ_SZ_EEEEENS4_13SM90_TMA_LOADENS4_14ComposedLayoutINS4_7SwizzleILi1ELi4ELi3EEENS4_18smem_ptr_flag_bitsILi16EEENSV_INS5_IJNSA_ILi8EEESI_EEENS5_IJSI_SC_EEEEEEEvNS4_8identityENS4_23SM90_TMA_LOAD_MULTICASTES1C_vS1D_EENS_8epilogue10collective6detail29Sm90TmaWarpSpecializedAdapterINS1H_15DefaultEpilogueISK_SL_SL_NS1G_6thread17LinearCombinationISK_Li1EffLNS1L_9ScaleType4KindE0ELNS_15FloatRoundStyleE2ESK_EENS1_15EpilogueDefaultEEEEEvvEEEEvNT_6ParamsE,"aw",@nobits
	.sectionflags	@""
	.align	16
	.zero		1024


//--------------------- .nv.shared.reserved.0     --------------------------
	.section	.nv.shared.reserved.0,"aw",@nobits
	.weak		__nv_reservedSMEM_offset_0_alias
	.size		__nv_reservedSMEM_offset_0_alias, 0, 0
	.other		__nv_reservedSMEM_offset_0_alias,@"STO_CUDA_RESERVED_SHARED STV_DEFAULT"
__nv_reservedSMEM_offset_0_alias:
	.zero		0


//--------------------- .nv.global                --------------------------
	.section	.nv.global,"aw",@nobits
.nv.global:
	.type		_ZN39_INTERNAL_df91241d_4_k_cu_560c2264_57194cute1_E,@object
	.size		_ZN39_INTERNAL_df91241d_4_k_cu_560c2264_57194cute1_E,(_ZN39_INTERNAL_df91241d_4_k_cu_560c2264_57194cuda3std3__45__cpo6cbeginE - _ZN39_INTERNAL_df91241d_4_k_cu_560c2264_57194cute1_E)
_ZN39_INTERNAL_df91241d_4_k_cu_560c2264_57194cute1_E:
	.zero		1
	.type		_ZN39_INTERNAL_df91241d_4_k_cu_560c2264_57194cuda3std3__45__cpo6cbeginE,@object
	.size		_ZN39_INTERNAL_df91241d_4_k_cu_560c2264_57194cuda3std3__45__cpo6cbeginE,(_ZN39_INTERNAL_df91241d_4_k_cu_560c2264_57194cuda3std3__48in_placeE - _ZN39_INTERNAL_df91241d_4_k_cu_560c2264_57194cuda3std3__45__cpo6cbeginE)
_ZN39_INTERNAL_df91241d_4_k_cu_560c2264_57194cuda3std3__45__cpo6cbeginE:
	.zero		1
	.type		_ZN39_INTERNAL_df91241d_4_k_cu_560c2264_57194cuda3std3__48in_placeE,@object
	.size		_ZN39_INTERNAL_df91241d_4_k_cu_560c2264_57194cuda3std3__48in_placeE,(_ZN39_INTERNAL_df91241d_4_k_cu_560c2264_57194cuda3std6ranges3__45__cpo9iter_moveE - _ZN39_INTERNAL_df91241d_4_k_cu_560c2264_57194cuda3std3__48in_placeE)
_ZN39_INTERNAL_df91241d_4_k_cu_560c2264_57194cuda3std3__48in_placeE:
	.zero		1
	.type		_ZN39_INTERNAL_df91241d_4_k_cu_560c2264_57194cuda3std6ranges3__45__cpo9iter_moveE,@object
	.size		_ZN39_INTERNAL_df91241d_4_k_cu_560c2264_57194cuda3std6ranges3__45__cpo9iter_moveE,(_ZN39_INTERNAL_df91241d_4_k_cu_560c2264_57194cuda3std3__45__cpo5beginE - _ZN39_INTERNAL_df91241d_4_k_cu_560c2264_57194cuda3std6ranges3__45__cpo9iter_moveE)
_ZN39_INTERNAL_df91241d_4_k_cu_560c2264_57194cuda3std6ranges3__45__cpo9iter_moveE:
	.zero		1
	.type		_ZN39_INTERNAL_df91241d_4_k_cu_560c2264_57194cuda3std3__45__cpo5beginE,@object
	.size		_ZN39_INTERNAL_df91241d_4_k_cu_560c2264_57194cuda3std3__45__cpo5beginE,(_ZN39_INTERNAL_df91241d_4_k_cu_560c2264_57194cuda3std3__441_GLOBAL__N__df91241d_4_k_cu_560c2264_57196ignoreE - _ZN39_INTERNAL_df91241d_4_k_cu_560c2264_57194cuda3std3__45__cpo5beginE)
_ZN39_INTERNAL_df91241d_4_k_cu_560c2264_57194cuda3std3__45__cpo5beginE:
	.zero		1
	.type		_ZN39_INTERNAL_df91241d_4_k_cu_560c2264_57194cuda3std3__441_GLOBAL__N__df91241d_4_k_cu_560c2264_57196ignoreE,@object
	.size		_ZN39_INTERNAL_df91241d_4_k_cu_560c2264_57194cuda3std3__441_GLOBAL__N__df91241d_4_k_cu_560c2264_57196ignoreE,(_ZN39_INTERNAL_df91241d_4_k_cu_560c2264_57194cute7productE - _ZN39_INTERNAL_df91241d_4_k_cu_560c2264_57194cuda3std3__441_GLOBAL__N__df91241d_4_k_cu_560c2264_57196ignoreE)
_ZN39_INTERNAL_df91241d_4_k_cu_560c2264_57194cuda3std3__441_GLOBAL__N__df91241d_4_k_cu_560c2264_57196ignoreE:
	.zero		1
	.type		_ZN39_INTERNAL_df91241d_4_k_cu_560c2264_57194cute7productE,@object
	.size		_ZN39_INTERNAL_df91241d_4_k_cu_560c2264_57194cute7productE,(_ZN39_INTERNAL_df91241d_4_k_cu_560c2264_57194cuda3std3__45__cpo3endE - _ZN39_INTERNAL_df91241d_4_k_cu_560c2264_57194cute7productE)
_ZN39_INTERNAL_df91241d_4_k_cu_560c2264_57194cute7productE:
	.zero		1
	.type		_ZN39_INTERNAL_df91241d_4_k_cu_560c2264_57194cuda3std3__45__cpo3endE,@object
	.size		_ZN39_INTERNAL_df91241d_4_k_cu_560c2264_57194cuda3std3__45__cpo3endE,(_ZN39_INTERNAL_df91241d_4_k_cu_560c2264_57194cuda3std3__419piecewise_constructE - _ZN39_INTERNAL_df91241d_4_k_cu_560c2264_57194cuda3std3__45__cpo3endE)
_ZN39_INTERNAL_df91241d_4_k_cu_560c2264_57194cuda3std3__45__cpo3endE:
	.zero		1
	.type		_ZN39_INTERNAL_df91241d_4_k_cu_560c2264_57194cuda3std3__419piecewise_constructE,@object
	.size		_ZN39_INTERNAL_df91241d_4_k_cu_560c2264_57194cuda3std3__419piecewise_constructE,(_ZN39_INTERNAL_df91241d_4_k_cu_560c2264_57194cuda3std3__45__cpo4cendE - _ZN39_INTERNAL_df91241d_4_k_cu_560c2264_57194cuda3std3__419piecewise_constructE)
_ZN39_INTERNAL_df91241d_4_k_cu_560c2264_57194cuda3std3__419piecewise_constructE:
	.zero		1
	.type		_ZN39_INTERNAL_df91241d_4_k_cu_560c2264_57194cuda3std3__45__cpo4cendE,@object
	.size		_ZN39_INTERNAL_df91241d_4_k_cu_560c2264_57194cuda3std3__45__cpo4cendE,(_ZN39_INTERNAL_df91241d_4_k_cu_560c2264_57194cuda3std6ranges3__45__cpo4swapE - _ZN39_INTERNAL_df91241d_4_k_cu_560c2264_57194cuda3std3__45__cpo4cendE)
_ZN39_INTERNAL_df91241d_4_k_cu_560c2264_57194cuda3std3__45__cpo4cendE:
	.zero		1
	.type		_ZN39_INTERNAL_df91241d_4_k_cu_560c2264_57194cuda3std6ranges3__45__cpo4swapE,@object
	.size		_ZN39_INTERNAL_df91241d_4_k_cu_560c2264_57194cuda3std6ranges3__45__cpo4swapE,(.L_8 - _ZN39_INTERNAL_df91241d_4_k_cu_560c2264_57194cuda3std6ranges3__45__cpo4swapE)
_ZN39_INTERNAL_df91241d_4_k_cu_560c2264_57194cuda3std6ranges3__45__cpo4swapE:
	.zero		1
.L_8:


//--------------------- .nv.constant0._ZN7cutlass13device_kernelINS_4gemm6kernel13GemmUniversalIN4cute5tupleIJiiiiEEENS1_10collective13CollectiveMmaINS1_34MainloopSm90TmaGmmaWarpSpecializedILi14ENS5_IJNS4_1CILi2EEENSA_ILi1EEESC_EEENS1_35KernelTmaWarpSpecializedCooperativeEEENS5_IJNSA_ILi256EEENSA_ILi240EEENSA_ILi16EEEEEENS_6half_tENS5_IJlSC_lEEESK_SL_NS4_8TiledMMAINS4_8MMA_AtomIJNS4_4SM904GMMA25MMA_64x16x16_F32F16F16_SSILNSP_5MajorE0ELSR_0ELNSP_7ScaleInE1ELSS_1EEEEEENS4_6LayoutISD_NS5_IJSC_NSA_ILi0EEESW_EEEEENS5_IJNS4_10UnderscoreESZ_SZ_EEEEENS4_13SM90_TMA_LOADENS4_14ComposedLayoutINS4_7SwizzleILi1ELi4ELi3EEENS4_18smem_ptr_flag_bitsILi16EEENSV_INS5_IJNSA_ILi8EEESI_EEENS5_IJSI_SC_EEEEEEEvNS4_8identityENS4_23SM90_TMA_LOAD_MULTICASTES1C_vS1D_EENS_8epilogue10collective6detail29Sm90TmaWarpSpecializedAdapterINS1H_15DefaultEpilogueISK_SL_SL_NS1G_6thread17LinearCombinationISK_Li1EffLNS1L_9ScaleType4KindE0ELNS_15FloatRoundStyleE2ESK_EENS1_15EpilogueDefaultEEEEEvvEEEEvNT_6ParamsE --------------------------
	.section	.nv.constant0._ZN7cutlass13device_kernelINS_4gemm6kernel13GemmUniversalIN4cute5tupleIJiiiiEEENS1_10collective13CollectiveMmaINS1_34MainloopSm90TmaGmmaWarpSpecializedILi14ENS5_IJNS4_1CILi2EEENSA_ILi1EEESC_EEENS1_35KernelTmaWarpSpecializedCooperativeEEENS5_IJNSA_ILi256EEENSA_ILi240EEENSA_ILi16EEEEEENS_6half_tENS5_IJlSC_lEEESK_SL_NS4_8TiledMMAINS4_8MMA_AtomIJNS4_4SM904GMMA25MMA_64x16x16_F32F16F16_SSILNSP_5MajorE0ELSR_0ELNSP_7ScaleInE1ELSS_1EEEEEENS4_6LayoutISD_NS5_IJSC_NSA_ILi0EEESW_EEEEENS5_IJNS4_10UnderscoreESZ_SZ_EEEEENS4_13SM90_TMA_LOADENS4_14ComposedLayoutINS4_7SwizzleILi1ELi4ELi3EEENS4_18smem_ptr_flag_bitsILi16EEENSV_INS5_IJNSA_ILi8EEESI_EEENS5_IJSI_SC_EEEEEEEvNS4_8identityENS4_23SM90_TMA_LOAD_MULTICASTES1C_vS1D_EENS_8epilogue10collective6detail29Sm90TmaWarpSpecializedAdapterINS1H_15DefaultEpilogueISK_SL_SL_NS1G_6thread17LinearCombinationISK_Li1EffLNS1L_9ScaleType4KindE0ELNS_15FloatRoundStyleE2ESK_EENS1_15EpilogueDefaultEEEEEvvEEEEvNT_6ParamsE,"a",@progbits
	.sectionflags	@""
	.align	4
.nv.constant0._ZN7cutlass13device_kernelINS_4gemm6kernel13GemmUniversalIN4cute5tupleIJiiiiEEENS1_10collective13CollectiveMmaINS1_34MainloopSm90TmaGmmaWarpSpecializedILi14ENS5_IJNS4_1CILi2EEENSA_ILi1EEESC_EEENS1_35KernelTmaWarpSpecializedCooperativeEEENS5_IJNSA_ILi256EEENSA_ILi240EEENSA_ILi16EEEEEENS_6half_tENS5_IJlSC_lEEESK_SL_NS4_8TiledMMAINS4_8MMA_AtomIJNS4_4SM904GMMA25MMA_64x16x16_F32F16F16_SSILNSP_5MajorE0ELSR_0ELNSP_7ScaleInE1ELSS_1EEEEEENS4_6LayoutISD_NS5_IJSC_NSA_ILi0EEESW_EEEEENS5_IJNS4_10UnderscoreESZ_SZ_EEEEENS4_13SM90_TMA_LOADENS4_14ComposedLayoutINS4_7SwizzleILi1ELi4ELi3EEENS4_18smem_ptr_flag_bitsILi16EEENSV_INS5_IJNSA_ILi8EEESI_EEENS5_IJSI_SC_EEEEEEEvNS4_8identityENS4_23SM90_TMA_LOAD_MULTICASTES1C_vS1D_EENS_8epilogue10collective6detail29Sm90TmaWarpSpecializedAdapterINS1H_15DefaultEpilogueISK_SL_SL_NS1G_6thread17LinearCombinationISK_Li1EffLNS1L_9ScaleType4KindE0ELNS_15FloatRoundStyleE2ESK_EENS1_15EpilogueDefaultEEEEEvvEEEEvNT_6ParamsE:
	.zero		1664


//--------------------- SYMBOLS --------------------------

	.type		.nv.reservedSmem.offset0,@object
	.size		.nv.reservedSmem.offset0,0x4
	.type		__assertfail,@function
